//
// Generated by NVIDIA NVVM Compiler
//
// Compiler Build ID: CL-36424714
// Cuda compilation tools, release 13.0, V13.0.88
// Based on NVVM 20.0.0
//

.version 9.0
.target sm_100
.address_size 64

	// .globl	_Z27kernel_implicit_forward_addPfS_S_iiii

.visible .entry _Z27kernel_implicit_forward_addPfS_S_iiii(
	.param .u64 .ptr .align 1 _Z27kernel_implicit_forward_addPfS_S_iiii_param_0,
	.param .u64 .ptr .align 1 _Z27kernel_implicit_forward_addPfS_S_iiii_param_1,
	.param .u64 .ptr .align 1 _Z27kernel_implicit_forward_addPfS_S_iiii_param_2,
	.param .u32 _Z27kernel_implicit_forward_addPfS_S_iiii_param_3,
	.param .u32 _Z27kernel_implicit_forward_addPfS_S_iiii_param_4,
	.param .u32 _Z27kernel_implicit_forward_addPfS_S_iiii_param_5,
	.param .u32 _Z27kernel_implicit_forward_addPfS_S_iiii_param_6
)
{
	.reg .pred 	%p<8>;
	.reg .b32 	%r<34>;
	.reg .b32 	%f<16>;
	.reg .b64 	%rd<69>;

	ld.param.u64 	%rd25, [_Z27kernel_implicit_forward_addPfS_S_iiii_param_0];
	ld.param.u64 	%rd26, [_Z27kernel_implicit_forward_addPfS_S_iiii_param_1];
	ld.param.u64 	%rd27, [_Z27kernel_implicit_forward_addPfS_S_iiii_param_2];
	ld.param.u32 	%r5, [_Z27kernel_implicit_forward_addPfS_S_iiii_param_3];
	ld.param.u32 	%r2, [_Z27kernel_implicit_forward_addPfS_S_iiii_param_4];
	ld.param.u32 	%r3, [_Z27kernel_implicit_forward_addPfS_S_iiii_param_5];
	ld.param.u32 	%r4, [_Z27kernel_implicit_forward_addPfS_S_iiii_param_6];
	cvta.to.global.u64 	%rd1, %rd25;
	cvta.to.global.u64 	%rd2, %rd27;
	cvta.to.global.u64 	%rd3, %rd26;
	mul.wide.s32 	%rd28, %r2, %r5;
	cvt.s64.s32 	%rd29, %r3;
	mul.lo.s64 	%rd30, %rd28, %rd29;
	cvt.s64.s32 	%rd31, %r4;
	mul.lo.s64 	%rd4, %rd30, %rd31;
	mov.u32 	%r6, %tid.x;
	mov.u32 	%r7, %ctaid.x;
	mov.u32 	%r1, %ntid.x;
	mad.lo.s32 	%r8, %r7, %r1, %r6;
	cvt.u64.u32 	%rd67, %r8;
	setp.le.s64 	%p1, %rd4, %rd67;
	@%p1 bra 	$L__BB0_10;
	mov.u32 	%r9, %nctaid.x;
	mul.lo.s32 	%r10, %r1, %r9;
	cvt.u64.u32 	%rd6, %r10;
	add.s64 	%rd32, %rd6, %rd67;
	max.u64 	%rd33, %rd4, %rd32;
	setp.lt.u64 	%p2, %rd32, %rd4;
	selp.u64 	%rd7, 1, 0, %p2;
	add.s64 	%rd34, %rd32, %rd7;
	sub.s64 	%rd8, %rd33, %rd34;
	and.b64  	%rd35, %rd8, -4294967296;
	setp.ne.s64 	%p3, %rd35, 0;
	@%p3 bra 	$L__BB0_3;
	cvt.u32.u64 	%r11, %rd6;
	cvt.u32.u64 	%r12, %rd8;
	div.u32 	%r13, %r12, %r11;
	cvt.u64.u32 	%rd63, %r13;
	bra.uni 	$L__BB0_4;
$L__BB0_3:
	div.u64 	%rd63, %rd8, %rd6;
$L__BB0_4:
	add.s64 	%rd12, %rd63, %rd7;
	and.b64  	%rd36, %rd12, 3;
	setp.eq.s64 	%p4, %rd36, 3;
	@%p4 bra 	$L__BB0_7;
	shl.b64 	%rd65, %rd67, 2;
	shl.b64 	%rd14, %rd6, 2;
	add.s64 	%rd37, %rd12, 1;
	and.b64  	%rd64, %rd37, 3;
$L__BB0_6:
	.pragma "nounroll";
	cvt.u32.u64 	%r14, %rd67;
	div.s32 	%r15, %r14, %r4;
	div.s32 	%r16, %r15, %r3;
	rem.s32 	%r17, %r16, %r2;
	add.s64 	%rd38, %rd3, %rd65;
	ld.global.f32 	%f1, [%rd38];
	mul.wide.s32 	%rd39, %r17, 4;
	add.s64 	%rd40, %rd2, %rd39;
	ld.global.f32 	%f2, [%rd40];
	add.f32 	%f3, %f1, %f2;
	add.s64 	%rd41, %rd1, %rd65;
	st.global.f32 	[%rd41], %f3;
	add.s64 	%rd67, %rd67, %rd6;
	add.s64 	%rd65, %rd65, %rd14;
	add.s64 	%rd64, %rd64, -1;
	setp.ne.s64 	%p5, %rd64, 0;
	@%p5 bra 	$L__BB0_6;
$L__BB0_7:
	setp.lt.u64 	%p6, %rd12, 3;
	@%p6 bra 	$L__BB0_10;
	shl.b64 	%rd48, %rd6, 2;
$L__BB0_9:
	cvt.u32.u64 	%r18, %rd67;
	div.s32 	%r19, %r18, %r4;
	div.s32 	%r20, %r19, %r3;
	rem.s32 	%r21, %r20, %r2;
	shl.b64 	%rd42, %rd67, 2;
	add.s64 	%rd43, %rd3, %rd42;
	ld.global.f32 	%f4, [%rd43];
	mul.wide.s32 	%rd44, %r21, 4;
	add.s64 	%rd45, %rd2, %rd44;
	ld.global.f32 	%f5, [%rd45];
	add.f32 	%f6, %f4, %f5;
	add.s64 	%rd46, %rd1, %rd42;
	st.global.f32 	[%rd46], %f6;
	add.s64 	%rd47, %rd67, %rd6;
	cvt.u32.u64 	%r22, %rd47;
	div.s32 	%r23, %r22, %r4;
	div.s32 	%r24, %r23, %r3;
	rem.s32 	%r25, %r24, %r2;
	add.s64 	%rd49, %rd43, %rd48;
	ld.global.f32 	%f7, [%rd49];
	mul.wide.s32 	%rd50, %r25, 4;
	add.s64 	%rd51, %rd2, %rd50;
	ld.global.f32 	%f8, [%rd51];
	add.f32 	%f9, %f7, %f8;
	add.s64 	%rd52, %rd46, %rd48;
	st.global.f32 	[%rd52], %f9;
	add.s64 	%rd53, %rd47, %rd6;
	cvt.u32.u64 	%r26, %rd53;
	div.s32 	%r27, %r26, %r4;
	div.s32 	%r28, %r27, %r3;
	rem.s32 	%r29, %r28, %r2;
	add.s64 	%rd54, %rd49, %rd48;
	ld.global.f32 	%f10, [%rd54];
	mul.wide.s32 	%rd55, %r29, 4;
	add.s64 	%rd56, %rd2, %rd55;
	ld.global.f32 	%f11, [%rd56];
	add.f32 	%f12, %f10, %f11;
	add.s64 	%rd57, %rd52, %rd48;
	st.global.f32 	[%rd57], %f12;
	add.s64 	%rd58, %rd53, %rd6;
	cvt.u32.u64 	%r30, %rd58;
	div.s32 	%r31, %r30, %r4;
	div.s32 	%r32, %r31, %r3;
	rem.s32 	%r33, %r32, %r2;
	add.s64 	%rd59, %rd54, %rd48;
	ld.global.f32 	%f13, [%rd59];
	mul.wide.s32 	%rd60, %r33, 4;
	add.s64 	%rd61, %rd2, %rd60;
	ld.global.f32 	%f14, [%rd61];
	add.f32 	%f15, %f13, %f14;
	add.s64 	%rd62, %rd57, %rd48;
	st.global.f32 	[%rd62], %f15;
	add.s64 	%rd67, %rd58, %rd6;
	setp.lt.s64 	%p7, %rd67, %rd4;
	@%p7 bra 	$L__BB0_9;
$L__BB0_10:
	ret;

}
	// .globl	_Z27kernel_implicit_forward_mulPfS_S_iiii
.visible .entry _Z27kernel_implicit_forward_mulPfS_S_iiii(
	.param .u64 .ptr .align 1 _Z27kernel_implicit_forward_mulPfS_S_iiii_param_0,
	.param .u64 .ptr .align 1 _Z27kernel_implicit_forward_mulPfS_S_iiii_param_1,
	.param .u64 .ptr .align 1 _Z27kernel_implicit_forward_mulPfS_S_iiii_param_2,
	.param .u32 _Z27kernel_implicit_forward_mulPfS_S_iiii_param_3,
	.param .u32 _Z27kernel_implicit_forward_mulPfS_S_iiii_param_4,
	.param .u32 _Z27kernel_implicit_forward_mulPfS_S_iiii_param_5,
	.param .u32 _Z27kernel_implicit_forward_mulPfS_S_iiii_param_6
)
{
	.reg .pred 	%p<8>;
	.reg .b32 	%r<34>;
	.reg .b32 	%f<16>;
	.reg .b64 	%rd<69>;

	ld.param.u64 	%rd25, [_Z27kernel_implicit_forward_mulPfS_S_iiii_param_0];
	ld.param.u64 	%rd26, [_Z27kernel_implicit_forward_mulPfS_S_iiii_param_1];
	ld.param.u64 	%rd27, [_Z27kernel_implicit_forward_mulPfS_S_iiii_param_2];
	ld.param.u32 	%r5, [_Z27kernel_implicit_forward_mulPfS_S_iiii_param_3];
	ld.param.u32 	%r2, [_Z27kernel_implicit_forward_mulPfS_S_iiii_param_4];
	ld.param.u32 	%r3, [_Z27kernel_implicit_forward_mulPfS_S_iiii_param_5];
	ld.param.u32 	%r4, [_Z27kernel_implicit_forward_mulPfS_S_iiii_param_6];
	cvta.to.global.u64 	%rd1, %rd25;
	cvta.to.global.u64 	%rd2, %rd27;
	cvta.to.global.u64 	%rd3, %rd26;
	mul.wide.s32 	%rd28, %r2, %r5;
	cvt.s64.s32 	%rd29, %r3;
	mul.lo.s64 	%rd30, %rd28, %rd29;
	cvt.s64.s32 	%rd31, %r4;
	mul.lo.s64 	%rd4, %rd30, %rd31;
	mov.u32 	%r6, %tid.x;
	mov.u32 	%r7, %ctaid.x;
	mov.u32 	%r1, %ntid.x;
	mad.lo.s32 	%r8, %r7, %r1, %r6;
	cvt.u64.u32 	%rd67, %r8;
	setp.le.s64 	%p1, %rd4, %rd67;
	@%p1 bra 	$L__BB1_10;
	mov.u32 	%r9, %nctaid.x;
	mul.lo.s32 	%r10, %r1, %r9;
	cvt.u64.u32 	%rd6, %r10;
	add.s64 	%rd32, %rd6, %rd67;
	max.u64 	%rd33, %rd4, %rd32;
	setp.lt.u64 	%p2, %rd32, %rd4;
	selp.u64 	%rd7, 1, 0, %p2;
	add.s64 	%rd34, %rd32, %rd7;
	sub.s64 	%rd8, %rd33, %rd34;
	and.b64  	%rd35, %rd8, -4294967296;
	setp.ne.s64 	%p3, %rd35, 0;
	@%p3 bra 	$L__BB1_3;
	cvt.u32.u64 	%r11, %rd6;
	cvt.u32.u64 	%r12, %rd8;
	div.u32 	%r13, %r12, %r11;
	cvt.u64.u32 	%rd63, %r13;
	bra.uni 	$L__BB1_4;
$L__BB1_3:
	div.u64 	%rd63, %rd8, %rd6;
$L__BB1_4:
	add.s64 	%rd12, %rd63, %rd7;
	and.b64  	%rd36, %rd12, 3;
	setp.eq.s64 	%p4, %rd36, 3;
	@%p4 bra 	$L__BB1_7;
	shl.b64 	%rd65, %rd67, 2;
	shl.b64 	%rd14, %rd6, 2;
	add.s64 	%rd37, %rd12, 1;
	and.b64  	%rd64, %rd37, 3;
$L__BB1_6:
	.pragma "nounroll";
	cvt.u32.u64 	%r14, %rd67;
	div.s32 	%r15, %r14, %r4;
	div.s32 	%r16, %r15, %r3;
	rem.s32 	%r17, %r16, %r2;
	add.s64 	%rd38, %rd3, %rd65;
	ld.global.f32 	%f1, [%rd38];
	mul.wide.s32 	%rd39, %r17, 4;
	add.s64 	%rd40, %rd2, %rd39;
	ld.global.f32 	%f2, [%rd40];
	mul.f32 	%f3, %f1, %f2;
	add.s64 	%rd41, %rd1, %rd65;
	st.global.f32 	[%rd41], %f3;
	add.s64 	%rd67, %rd67, %rd6;
	add.s64 	%rd65, %rd65, %rd14;
	add.s64 	%rd64, %rd64, -1;
	setp.ne.s64 	%p5, %rd64, 0;
	@%p5 bra 	$L__BB1_6;
$L__BB1_7:
	setp.lt.u64 	%p6, %rd12, 3;
	@%p6 bra 	$L__BB1_10;
	shl.b64 	%rd48, %rd6, 2;
$L__BB1_9:
	cvt.u32.u64 	%r18, %rd67;
	div.s32 	%r19, %r18, %r4;
	div.s32 	%r20, %r19, %r3;
	rem.s32 	%r21, %r20, %r2;
	shl.b64 	%rd42, %rd67, 2;
	add.s64 	%rd43, %rd3, %rd42;
	ld.global.f32 	%f4, [%rd43];
	mul.wide.s32 	%rd44, %r21, 4;
	add.s64 	%rd45, %rd2, %rd44;
	ld.global.f32 	%f5, [%rd45];
	mul.f32 	%f6, %f4, %f5;
	add.s64 	%rd46, %rd1, %rd42;
	st.global.f32 	[%rd46], %f6;
	add.s64 	%rd47, %rd67, %rd6;
	cvt.u32.u64 	%r22, %rd47;
	div.s32 	%r23, %r22, %r4;
	div.s32 	%r24, %r23, %r3;
	rem.s32 	%r25, %r24, %r2;
	add.s64 	%rd49, %rd43, %rd48;
	ld.global.f32 	%f7, [%rd49];
	mul.wide.s32 	%rd50, %r25, 4;
	add.s64 	%rd51, %rd2, %rd50;
	ld.global.f32 	%f8, [%rd51];
	mul.f32 	%f9, %f7, %f8;
	add.s64 	%rd52, %rd46, %rd48;
	st.global.f32 	[%rd52], %f9;
	add.s64 	%rd53, %rd47, %rd6;
	cvt.u32.u64 	%r26, %rd53;
	div.s32 	%r27, %r26, %r4;
	div.s32 	%r28, %r27, %r3;
	rem.s32 	%r29, %r28, %r2;
	add.s64 	%rd54, %rd49, %rd48;
	ld.global.f32 	%f10, [%rd54];
	mul.wide.s32 	%rd55, %r29, 4;
	add.s64 	%rd56, %rd2, %rd55;
	ld.global.f32 	%f11, [%rd56];
	mul.f32 	%f12, %f10, %f11;
	add.s64 	%rd57, %rd52, %rd48;
	st.global.f32 	[%rd57], %f12;
	add.s64 	%rd58, %rd53, %rd6;
	cvt.u32.u64 	%r30, %rd58;
	div.s32 	%r31, %r30, %r4;
	div.s32 	%r32, %r31, %r3;
	rem.s32 	%r33, %r32, %r2;
	add.s64 	%rd59, %rd54, %rd48;
	ld.global.f32 	%f13, [%rd59];
	mul.wide.s32 	%rd60, %r33, 4;
	add.s64 	%rd61, %rd2, %rd60;
	ld.global.f32 	%f14, [%rd61];
	mul.f32 	%f15, %f13, %f14;
	add.s64 	%rd62, %rd57, %rd48;
	st.global.f32 	[%rd62], %f15;
	add.s64 	%rd67, %rd58, %rd6;
	setp.lt.s64 	%p7, %rd67, %rd4;
	@%p7 bra 	$L__BB1_9;
$L__BB1_10:
	ret;

}


// ===== COMPILED SASS (sm_100) =====

	.target	sm_100

	.elftype	@"ET_EXEC"


//--------------------- .note.nv.tkinfo           --------------------------
	.section	.note.nv.tkinfo,"",@"SHT_NOTE"
	.sectionflags	@"SHF_NOTE_NV_TKINFO"
	.tkinfo
        /*0018*/ 	.word	0x00000002
        /*0030*/ 	.string	""
        /*0030*/ 	.string	"ptxas"
        /*0030*/ 	.string	"Cuda compilation tools, release 13.0, V13.0.88"
        /*0030*/ 	.string	"Build cuda_13.0.r13.0/compiler.36424714_0"
        /*0030*/ 	.string	"-arch sm_100 -m 64 "



//--------------------- .note.nv.cuinfo           --------------------------
	.section	.note.nv.cuinfo,"",@"SHT_NOTE"
	.sectionflags	@"SHF_NOTE_NV_CUINFO"
        /*0018*/ 	.short	0x0002
        /*001a*/ 	.short	0x0064
        /*001c*/ 	.short	0x0082
	.zero		2


//--------------------- .nv.info                  --------------------------
	.section	.nv.info,"",@"SHT_CUDA_INFO"
	.align	4


	//----- nvinfo : EIATTR_REGCOUNT
	.align		4
        /*0000*/ 	.byte	0x04, 0x2f
        /*0002*/ 	.short	(.L_1 - .L_0)
	.align		4
.L_0:
        /*0004*/ 	.word	index@(_Z27kernel_implicit_forward_addPfS_S_iiii)
        /*0008*/ 	.word	0x00000020


	//----- nvinfo : EIATTR_FRAME_SIZE
	.align		4
.L_1:
        /*000c*/ 	.byte	0x04, 0x11
        /*000e*/ 	.short	(.L_3 - .L_2)
	.align		4
.L_2:
        /*0010*/ 	.word	index@($__internal_1_$__cuda_sm20_div_u64)
        /*0014*/ 	.word	0x00000000


	//----- nvinfo : EIATTR_FRAME_SIZE
	.align		4
.L_3:
        /*0018*/ 	.byte	0x04, 0x11
        /*001a*/ 	.short	(.L_5 - .L_4)
	.align		4
.L_4:
        /*001c*/ 	.word	index@(_Z27kernel_implicit_forward_addPfS_S_iiii)
        /*0020*/ 	.word	0x00000000


	//----- nvinfo : EIATTR_REGCOUNT
	.align		4
.L_5:
        /*0024*/ 	.byte	0x04, 0x2f
        /*0026*/ 	.short	(.L_7 - .L_6)
	.align		4
.L_6:
        /*0028*/ 	.word	index@(_Z27kernel_implicit_forward_mulPfS_S_iiii)
        /*002c*/ 	.word	0x00000020


	//----- nvinfo : EIATTR_FRAME_SIZE
	.align		4
.L_7:
        /*0030*/ 	.byte	0x04, 0x11
        /*0032*/ 	.short	(.L_9 - .L_8)
	.align		4
.L_8:
        /*0034*/ 	.word	index@($__internal_0_$__cuda_sm20_div_u64)
        /*0038*/ 	.word	0x00000000


	//----- nvinfo : EIATTR_FRAME_SIZE
	.align		4
.L_9:
        /*003c*/ 	.byte	0x04, 0x11
        /*003e*/ 	.short	(.L_11 - .L_10)
	.align		4
.L_10:
        /*0040*/ 	.word	index@(_Z27kernel_implicit_forward_mulPfS_S_iiii)
        /*0044*/ 	.word	0x00000000


	//----- nvinfo : EIATTR_MIN_STACK_SIZE
	.align		4
.L_11:
        /*0048*/ 	.byte	0x04, 0x12
        /*004a*/ 	.short	(.L_13 - .L_12)
	.align		4
.L_12:
        /*004c*/ 	.word	index@(_Z27kernel_implicit_forward_mulPfS_S_iiii)
        /*0050*/ 	.word	0x00000000


	//----- nvinfo : EIATTR_MIN_STACK_SIZE
	.align		4
.L_13:
        /*0054*/ 	.byte	0x04, 0x12
        /*0056*/ 	.short	(.L_15 - .L_14)
	.align		4
.L_14:
        /*0058*/ 	.word	index@(_Z27kernel_implicit_forward_addPfS_S_iiii)
        /*005c*/ 	.word	0x00000000
.L_15:


//--------------------- .nv.compat                --------------------------
	.section	.nv.compat,"",@"SHT_CUDA_COMPAT_INFO"
	.align	4
        /*0000*/ 	.byte	0x02, 0x09, 0x00, 0x00, 0x02, 0x02, 0x01, 0x00, 0x02, 0x05, 0x05, 0x00, 0x03, 0x07, 0x01, 0x01
        /*0010*/ 	.byte	0x02, 0x03, 0x00, 0x00, 0x02, 0x06, 0x01, 0x00, 0x04, 0x0b, 0x08, 0x00, 0x09, 0x00, 0x00, 0x00
        /*0020*/ 	.byte	0x00, 0x00, 0x00, 0x00


//--------------------- .nv.info._Z27kernel_implicit_forward_mulPfS_S_iiii --------------------------
	.section	.nv.info._Z27kernel_implicit_forward_mulPfS_S_iiii,"",@"SHT_CUDA_INFO"
	.sectionflags	@""
	.align	4


	//----- nvinfo : EIATTR_CUDA_API_VERSION
	.align		4
        /*0000*/ 	.byte	0x04, 0x37
        /*0002*/ 	.short	(.L_17 - .L_16)
.L_16:
        /*0004*/ 	.word	0x00000082


	//----- nvinfo : EIATTR_KPARAM_INFO
	.align		4
.L_17:
        /*0008*/ 	.byte	0x04, 0x17
        /*000a*/ 	.short	(.L_19 - .L_18)
.L_18:
        /*000c*/ 	.word	0x00000000
        /*0010*/ 	.short	0x0006
        /*0012*/ 	.short	0x0024
        /*0014*/ 	.byte	0x00, 0xf0, 0x11, 0x00


	//----- nvinfo : EIATTR_KPARAM_INFO
	.align		4
.L_19:
        /*0018*/ 	.byte	0x04, 0x17
        /*001a*/ 	.short	(.L_21 - .L_20)
.L_20:
        /*001c*/ 	.word	0x00000000
        /*0020*/ 	.short	0x0005
        /*0022*/ 	.short	0x0020
        /*0024*/ 	.byte	0x00, 0xf0, 0x11, 0x00


	//----- nvinfo : EIATTR_KPARAM_INFO
	.align		4
.L_21:
        /*0028*/ 	.byte	0x04, 0x17
        /*002a*/ 	.short	(.L_23 - .L_22)
.L_22:
        /*002c*/ 	.word	0x00000000
        /*0030*/ 	.short	0x0004
        /*0032*/ 	.short	0x001c
        /*0034*/ 	.byte	0x00, 0xf0, 0x11, 0x00


	//----- nvinfo : EIATTR_KPARAM_INFO
	.align		4
.L_23:
        /*0038*/ 	.byte	0x04, 0x17
        /*003a*/ 	.short	(.L_25 - .L_24)
.L_24:
        /*003c*/ 	.word	0x00000000
        /*0040*/ 	.short	0x0003
        /*0042*/ 	.short	0x0018
        /*0044*/ 	.byte	0x00, 0xf0, 0x11, 0x00


	//----- nvinfo : EIATTR_KPARAM_INFO
	.align		4
.L_25:
        /*0048*/ 	.byte	0x04, 0x17
        /*004a*/ 	.short	(.L_27 - .L_26)
.L_26:
        /*004c*/ 	.word	0x00000000
        /*0050*/ 	.short	0x0002
        /*0052*/ 	.short	0x0010
        /*0054*/ 	.byte	0x00, 0xf5, 0x21, 0x00


	//----- nvinfo : EIATTR_KPARAM_INFO
	.align		4
.L_27:
        /*0058*/ 	.byte	0x04, 0x17
        /*005a*/ 	.short	(.L_29 - .L_28)
.L_28:
        /*005c*/ 	.word	0x00000000
        /*0060*/ 	.short	0x0001
        /*0062*/ 	.short	0x0008
        /*0064*/ 	.byte	0x00, 0xf5, 0x21, 0x00


	//----- nvinfo : EIATTR_KPARAM_INFO
	.align		4
.L_29:
        /*0068*/ 	.byte	0x04, 0x17
        /*006a*/ 	.short	(.L_31 - .L_30)
.L_30:
        /*006c*/ 	.word	0x00000000
        /*0070*/ 	.short	0x0000
        /*0072*/ 	.short	0x0000
        /*0074*/ 	.byte	0x00, 0xf5, 0x21, 0x00


	//----- nvinfo : EIATTR_SPARSE_MMA_MASK
	.align		4
.L_31:
        /*0078*/ 	.byte	0x03, 0x50
        /*007a*/ 	.short	0x0000


	//----- nvinfo : EIATTR_MAXREG_COUNT
	.align		4
        /*007c*/ 	.byte	0x03, 0x1b
        /*007e*/ 	.short	0x00ff


	//----- nvinfo : EIATTR_MERCURY_ISA_VERSION
	.align		4
        /*0080*/ 	.byte	0x03, 0x5f
        /*0082*/ 	.short	0x0101


	//----- nvinfo : EIATTR_VRC_CTA_INIT_COUNT
	.align		4
        /*0084*/ 	.byte	0x02, 0x4a
	.zero		1
	.zero		1


	//----- nvinfo : EIATTR_EXIT_INSTR_OFFSETS
	.align		4
        /*0088*/ 	.byte	0x04, 0x1c
        /*008a*/ 	.short	(.L_33 - .L_32)


	//   ....[0]....
.L_32:
        /*008c*/ 	.word	0x00000150


	//   ....[1]....
        /*0090*/ 	.word	0x00000b20


	//   ....[2]....
        /*0094*/ 	.word	0x00001b10


	//----- nvinfo : EIATTR_CRS_STACK_SIZE
	.align		4
.L_33:
        /*0098*/ 	.byte	0x04, 0x1e
        /*009a*/ 	.short	(.L_35 - .L_34)
.L_34:
        /*009c*/ 	.word	0x00000000


	//----- nvinfo : EIATTR_CBANK_PARAM_SIZE
	.align		4
.L_35:
        /*00a0*/ 	.byte	0x03, 0x19
        /*00a2*/ 	.short	0x0028


	//----- nvinfo : EIATTR_PARAM_CBANK
	.align		4
        /*00a4*/ 	.byte	0x04, 0x0a
        /*00a6*/ 	.short	(.L_37 - .L_36)
	.align		4
.L_36:
        /*00a8*/ 	.word	index@(.nv.constant0._Z27kernel_implicit_forward_mulPfS_S_iiii)
        /*00ac*/ 	.short	0x0380
        /*00ae*/ 	.short	0x0028


	//----- nvinfo : EIATTR_SW_WAR
	.align		4
.L_37:
        /*00b0*/ 	.byte	0x04, 0x36
        /*00b2*/ 	.short	(.L_39 - .L_38)
.L_38:
        /*00b4*/ 	.word	0x00000008
.L_39:


//--------------------- .nv.info._Z27kernel_implicit_forward_addPfS_S_iiii --------------------------
	.section	.nv.info._Z27kernel_implicit_forward_addPfS_S_iiii,"",@"SHT_CUDA_INFO"
	.sectionflags	@""
	.align	4


	//----- nvinfo : EIATTR_CUDA_API_VERSION
	.align		4
        /*0000*/ 	.byte	0x04, 0x37
        /*0002*/ 	.short	(.L_41 - .L_40)
.L_40:
        /*0004*/ 	.word	0x00000082


	//----- nvinfo : EIATTR_KPARAM_INFO
	.align		4
.L_41:
        /*0008*/ 	.byte	0x04, 0x17
        /*000a*/ 	.short	(.L_43 - .L_42)
.L_42:
        /*000c*/ 	.word	0x00000000
        /*0010*/ 	.short	0x0006
        /*0012*/ 	.short	0x0024
        /*0014*/ 	.byte	0x00, 0xf0, 0x11, 0x00


	//----- nvinfo : EIATTR_KPARAM_INFO
	.align		4
.L_43:
        /*0018*/ 	.byte	0x04, 0x17
        /*001a*/ 	.short	(.L_45 - .L_44)
.L_44:
        /*001c*/ 	.word	0x00000000
        /*0020*/ 	.short	0x0005
        /*0022*/ 	.short	0x0020
        /*0024*/ 	.byte	0x00, 0xf0, 0x11, 0x00


	//----- nvinfo : EIATTR_KPARAM_INFO
	.align		4
.L_45:
        /*0028*/ 	.byte	0x04, 0x17
        /*002a*/ 	.short	(.L_47 - .L_46)
.L_46:
        /*002c*/ 	.word	0x00000000
        /*0030*/ 	.short	0x0004
        /*0032*/ 	.short	0x001c
        /*0034*/ 	.byte	0x00, 0xf0, 0x11, 0x00


	//----- nvinfo : EIATTR_KPARAM_INFO
	.align		4
.L_47:
        /*0038*/ 	.byte	0x04, 0x17
        /*003a*/ 	.short	(.L_49 - .L_48)
.L_48:
        /*003c*/ 	.word	0x00000000
        /*0040*/ 	.short	0x0003
        /*0042*/ 	.short	0x0018
        /*0044*/ 	.byte	0x00, 0xf0, 0x11, 0x00


	//----- nvinfo : EIATTR_KPARAM_INFO
	.align		4
.L_49:
        /*0048*/ 	.byte	0x04, 0x17
        /*004a*/ 	.short	(.L_51 - .L_50)
.L_50:
        /*004c*/ 	.word	0x00000000
        /*0050*/ 	.short	0x0002
        /*0052*/ 	.short	0x0010
        /*0054*/ 	.byte	0x00, 0xf5, 0x21, 0x00


	//----- nvinfo : EIATTR_KPARAM_INFO
	.align		4
.L_51:
        /*0058*/ 	.byte	0x04, 0x17
        /*005a*/ 	.short	(.L_53 - .L_52)
.L_52:
        /*005c*/ 	.word	0x00000000
        /*0060*/ 	.short	0x0001
        /*0062*/ 	.short	0x0008
        /*0064*/ 	.byte	0x00, 0xf5, 0x21, 0x00


	//----- nvinfo : EIATTR_KPARAM_INFO
	.align		4
.L_53:
        /*0068*/ 	.byte	0x04, 0x17
        /*006a*/ 	.short	(.L_55 - .L_54)
.L_54:
        /*006c*/ 	.word	0x00000000
        /*0070*/ 	.short	0x0000
        /*0072*/ 	.short	0x0000
        /*0074*/ 	.byte	0x00, 0xf5, 0x21, 0x00


	//----- nvinfo : EIATTR_SPARSE_MMA_MASK
	.align		4
.L_55:
        /*0078*/ 	.byte	0x03, 0x50
        /*007a*/ 	.short	0x0000


	//----- nvinfo : EIATTR_MAXREG_COUNT
	.align		4
        /*007c*/ 	.byte	0x03, 0x1b
        /*007e*/ 	.short	0x00ff


	//----- nvinfo : EIATTR_MERCURY_ISA_VERSION
	.align		4
        /*0080*/ 	.byte	0x03, 0x5f
        /*0082*/ 	.short	0x0101


	//----- nvinfo : EIATTR_VRC_CTA_INIT_COUNT
	.align		4
        /*0084*/ 	.byte	0x02, 0x4a
	.zero		1
	.zero		1


	//----- nvinfo : EIATTR_EXIT_INSTR_OFFSETS
	.align		4
        /*0088*/ 	.byte	0x04, 0x1c
        /*008a*/ 	.short	(.L_57 - .L_56)


	//   ....[0]....
.L_56:
        /*008c*/ 	.word	0x00000150


	//   ....[1]....
        /*0090*/ 	.word	0x00000b20


	//   ....[2]....
        /*0094*/ 	.word	0x00001b10


	//----- nvinfo : EIATTR_CRS_STACK_SIZE
	.align		4
.L_57:
        /*0098*/ 	.byte	0x04, 0x1e
        /*009a*/ 	.short	(.L_59 - .L_58)
.L_58:
        /*009c*/ 	.word	0x00000000


	//----- nvinfo : EIATTR_CBANK_PARAM_SIZE
	.align		4
.L_59:
        /*00a0*/ 	.byte	0x03, 0x19
        /*00a2*/ 	.short	0x0028


	//----- nvinfo : EIATTR_PARAM_CBANK
	.align		4
        /*00a4*/ 	.byte	0x04, 0x0a
        /*00a6*/ 	.short	(.L_61 - .L_60)
	.align		4
.L_60:
        /*00a8*/ 	.word	index@(.nv.constant0._Z27kernel_implicit_forward_addPfS_S_iiii)
        /*00ac*/ 	.short	0x0380
        /*00ae*/ 	.short	0x0028


	//----- nvinfo : EIATTR_SW_WAR
	.align		4
.L_61:
        /*00b0*/ 	.byte	0x04, 0x36
        /*00b2*/ 	.short	(.L_63 - .L_62)
.L_62:
        /*00b4*/ 	.word	0x00000008
.L_63:


//--------------------- .nv.callgraph             --------------------------
	.section	.nv.callgraph,"",@"SHT_CUDA_CALLGRAPH"
	.align	4
	.sectionentsize	8
	.align		4
        /*0000*/ 	.word	0x00000000
	.align		4
        /*0004*/ 	.word	0xffffffff
	.align		4
        /*0008*/ 	.word	0x00000000
	.align		4
        /*000c*/ 	.word	0xfffffffe
	.align		4
        /*0010*/ 	.word	0x00000000
	.align		4
        /*0014*/ 	.word	0xfffffffd
	.align		4
        /*0018*/ 	.word	0x00000000
	.align		4
        /*001c*/ 	.word	0xfffffffc


//--------------------- .text._Z27kernel_implicit_forward_mulPfS_S_iiii --------------------------
	.section	.text._Z27kernel_implicit_forward_mulPfS_S_iiii,"ax",@progbits
	.align	128
        .global         _Z27kernel_implicit_forward_mulPfS_S_iiii
        .type           _Z27kernel_implicit_forward_mulPfS_S_iiii,@function
        .size           _Z27kernel_implicit_forward_mulPfS_S_iiii,(.L_x_16 - _Z27kernel_implicit_forward_mulPfS_S_iiii)
        .other          _Z27kernel_implicit_forward_mulPfS_S_iiii,@"STO_CUDA_ENTRY STV_DEFAULT"
_Z27kernel_implicit_forward_mulPfS_S_iiii:
.text._Z27kernel_implicit_forward_mulPfS_S_iiii:
[----:B------:R-:W-:Y:S08]  /*0000*/  LDC R1, c[0x0][0x37c] ;  /* 0x0000df00ff017b82 */ /* 0x000ff00000000800 */
[----:B------:R-:W0:Y:S01]  /*0010*/  LDC.64 R10, c[0x0][0x3a0] ;  /* 0x0000e800ff0a7b82 */ /* 0x000e220000000a00 */
[----:B------:R-:W1:Y:S01]  /*0020*/  LDCU.64 UR4, c[0x0][0x398] ;  /* 0x00007300ff0477ac */ /* 0x000e620008000a00 */
[----:B------:R-:W2:Y:S01]  /*0030*/  S2R R12, SR_TID.X ;  /* 0x00000000000c7919 */ /* 0x000ea20000002100 */
[----:B------:R-:W3:Y:S05]  /*0040*/  LDCU UR6, c[0x0][0x360] ;  /* 0x00006c00ff0677ac */ /* 0x000eea0008000800 */
[----:B------:R-:W2:Y:S08]  /*0050*/  S2UR UR7, SR_CTAID.X ;  /* 0x00000000000779c3 */ /* 0x000eb00000002500 */
[----:B------:R-:W2:Y:S01]  /*0060*/  LDC R7, c[0x0][0x360] ;  /* 0x0000d800ff077b82 */ /* 0x000ea20000000800 */
[----:B-1----:R-:W-:Y:S01]  /*0070*/  UIMAD.WIDE UR4, UR5, UR4, URZ ;  /* 0x00000004050472a5 */ /* 0x002fe2000f8e02ff */
[----:B0-----:R-:W-:-:S05]  /*0080*/  SHF.R.S32.HI R0, RZ, 0x1f, R10 ;  /* 0x0000001fff007819 */ /* 0x001fca000001140a */
[----:B------:R-:W-:-:S04]  /*0090*/  IMAD R3, R10, UR5, RZ ;  /* 0x000000050a037c24 */ /* 0x000fc8000f8e02ff */
[----:B------:R-:W-:Y:S02]  /*00a0*/  IMAD R5, R0, UR4, R3 ;  /* 0x0000000400057c24 */ /* 0x000fe4000f8e0203 */
[----:B------:R-:W-:-:S04]  /*00b0*/  IMAD.WIDE.U32 R2, R10, UR4, RZ ;  /* 0x000000040a027c25 */ /* 0x000fc8000f8e00ff */
[----:B------:R-:W-:Y:S01]  /*00c0*/  IMAD.IADD R0, R3, 0x1, R5 ;  /* 0x0000000103007824 */ /* 0x000fe200078e0205 */
[----:B------:R-:W-:-:S03]  /*00d0*/  SHF.R.S32.HI R3, RZ, 0x1f, R11 ;  /* 0x0000001fff037819 */ /* 0x000fc6000001140b */
[-C--:B------:R-:W-:Y:S02]  /*00e0*/  IMAD R0, R0, R11.reuse, RZ ;  /* 0x0000000b00007224 */ /* 0x080fe400078e02ff */
[----:B--2---:R-:W-:Y:S02]  /*00f0*/  IMAD R12, R7, UR7, R12 ;  /* 0x00000007070c7c24 */ /* 0x004fe4000f8e020c */
[----:B------:R-:W-:-:S04]  /*0100*/  IMAD.WIDE.U32 R10, R2, R11, RZ ;  /* 0x0000000b020a7225 */ /* 0x000fc800078e00ff */
[----:B------:R-:W-:Y:S01]  /*0110*/  IMAD R3, R3, R2, R0 ;  /* 0x0000000203037224 */ /* 0x000fe200078e0200 */
[----:B------:R-:W-:-:S03]  /*0120*/  ISETP.GT.U32.AND P0, PT, R10, R12, PT ;  /* 0x0000000c0a00720c */ /* 0x000fc60003f04070 */
[----:B------:R-:W-:-:S05]  /*0130*/  IMAD.IADD R0, R11, 0x1, R3 ;  /* 0x000000010b007824 */ /* 0x000fca00078e0203 */
[----:B------:R-:W-:-:S13]  /*0140*/  ISETP.GT.AND.EX P0, PT, R0, RZ, PT, P0 ;  /* 0x000000ff0000720c */ /* 0x000fda0003f04300 */
[----:B---3--:R-:W-:Y:S05]  /*0150*/  @!P0 EXIT ;  /* 0x000000000000894d */ /* 0x008fea0003800000 */
[----:B------:R-:W0:Y:S01]  /*0160*/  LDCU UR4, c[0x0][0x370] ;  /* 0x00006e00ff0477ac */ /* 0x000e220008000800 */
[----:B------:R-:W-:Y:S01]  /*0170*/  IMAD.MOV.U32 R5, RZ, RZ, RZ ;  /* 0x000000ffff057224 */ /* 0x000fe200078e00ff */
[----:B------:R-:W-:Y:S01]  /*0180*/  BSSY.RECONVERGENT B0, `(.L_x_0) ;  /* 0x0000027000007945 */ /* 0x000fe20003800200 */
[----:B0-----:R-:W-:-:S06]  /*0190*/  UIMAD UR4, UR6, UR4, URZ ;  /* 0x00000004060472a4 */ /* 0x001fcc000f8e02ff */
[----:B------:R-:W-:-:S04]  /*01a0*/  IADD3 R7, P1, PT, R12, UR4, RZ ;  /* 0x000000040c077c10 */ /* 0x000fc8000ff3e0ff */
[----:B------:R-:W-:Y:S01]  /*01b0*/  ISETP.GE.U32.AND P0, PT, R7, R10, PT ;  /* 0x0000000a0700720c */ /* 0x000fe20003f06070 */
[----:B------:R-:W-:Y:S01]  /*01c0*/  IMAD.X R9, RZ, RZ, R5, P1 ;  /* 0x000000ffff097224 */ /* 0x000fe200008e0605 */
[----:B------:R-:W-:-:S04]  /*01d0*/  ISETP.GT.U32.AND P1, PT, R10, R7, PT ;  /* 0x000000070a00720c */ /* 0x000fc80003f24070 */
[----:B------:R-:W-:Y:S02]  /*01e0*/  ISETP.GE.U32.AND.EX P0, PT, R9, R0, PT, P0 ;  /* 0x000000000900720c */ /* 0x000fe40003f06100 */
[----:B------:R-:W-:Y:S02]  /*01f0*/  ISETP.GT.U32.AND.EX P1, PT, R0, R9, PT, P1 ;  /* 0x000000090000720c */ /* 0x000fe40003f24110 */
[----:B------:R-:W-:Y:S02]  /*0200*/  SEL R2, RZ, 0x1, P0 ;  /* 0x00000001ff027807 */ /* 0x000fe40000000000 */
[----:B------:R-:W-:Y:S02]  /*0210*/  SEL R3, R10, R7, P1 ;  /* 0x000000070a037207 */ /* 0x000fe40000800000 */
[----:B------:R-:W-:Y:S02]  /*0220*/  SEL R6, R0, R9, P1 ;  /* 0x0000000900067207 */ /* 0x000fe40000800000 */
[----:B------:R-:W-:-:S04]  /*0230*/  IADD3 R3, P0, P1, R3, -R7, -R2 ;  /* 0x8000000703037210 */ /* 0x000fc8000791e802 */
[----:B------:R-:W-:-:S04]  /*0240*/  IADD3.X R6, PT, PT, R6, -0x1, ~R9, P0, P1 ;  /* 0xffffffff06067810 */ /* 0x000fc800007e2c09 */
[----:B------:R-:W-:-:S13]  /*0250*/  ISETP.NE.U32.AND P0, PT, R6, RZ, PT ;  /* 0x000000ff0600720c */ /* 0x000fda0003f05070 */
[----:B------:R-:W-:Y:S05]  /*0260*/  @P0 BRA `(.L_x_1) ;  /* 0x0000000000500947 */ /* 0x000fea0003800000 */
[----:B------:R-:W0:Y:S01]  /*0270*/  I2F.U32.RP R4, UR4 ;  /* 0x0000000400047d06 */ /* 0x000e220008209000 */
[----:B------:R-:W-:Y:S01]  /*0280*/  IMAD R9, RZ, RZ, -UR4 ;  /* 0x80000004ff097e24 */ /* 0x000fe2000f8e02ff */
[----:B------:R-:W-:-:S06]  /*0290*/  ISETP.NE.U32.AND P2, PT, RZ, UR4, PT ;  /* 0x00000004ff007c0c */ /* 0x000fcc000bf45070 */
[----:B0-----:R-:W0:Y:S02]  /*02a0*/  MUFU.RCP R4, R4 ;  /* 0x0000000400047308 */ /* 0x001e240000001000 */
[----:B0-----:R-:W-:-:S06]  /*02b0*/  VIADD R6, R4, 0xffffffe ;  /* 0x0ffffffe04067836 */ /* 0x001fcc0000000000 */
[----:B------:R0:W1:Y:S02]  /*02c0*/  F2I.FTZ.U32.TRUNC.NTZ R7, R6 ;  /* 0x0000000600077305 */ /* 0x000064000021f000 */
[----:B0-----:R-:W-:Y:S02]  /*02d0*/  IMAD.MOV.U32 R6, RZ, RZ, RZ ;  /* 0x000000ffff067224 */ /* 0x001fe400078e00ff */
[----:B-1----:R-:W-:-:S04]  /*02e0*/  IMAD R9, R9, R7, RZ ;  /* 0x0000000709097224 */ /* 0x002fc800078e02ff */
[----:B------:R-:W-:-:S04]  /*02f0*/  IMAD.HI.U32 R8, R7, R9, R6 ;  /* 0x0000000907087227 */ /* 0x000fc800078e0006 */
[----:B------:R-:W-:Y:S02]  /*0300*/  IMAD.MOV.U32 R7, RZ, RZ, RZ ;  /* 0x000000ffff077224 */ /* 0x000fe400078e00ff */
[----:B------:R-:W-:-:S05]  /*0310*/  IMAD.HI.U32 R6, R8, R3, RZ ;  /* 0x0000000308067227 */ /* 0x000fca00078e00ff */
[----:B------:R-:W-:-:S05]  /*0320*/  IADD3 R8, PT, PT, -R6, RZ, RZ ;  /* 0x000000ff06087210 */ /* 0x000fca0007ffe1ff */
[----:B------:R-:W-:-:S05]  /*0330*/  IMAD R3, R8, UR4, R3 ;  /* 0x0000000408037c24 */ /* 0x000fca000f8e0203 */
[----:B------:R-:W-:-:S13]  /*0340*/  ISETP.GE.U32.AND P0, PT, R3, UR4, PT ;  /* 0x0000000403007c0c */ /* 0x000fda000bf06070 */
[----:B------:R-:W-:Y:S02]  /*0350*/  @P0 VIADD R3, R3, -UR4 ;  /* 0x8000000403030c36 */ /* 0x000fe40008000000 */
[----:B------:R-:W-:-:S03]  /*0360*/  @P0 VIADD R6, R6, 0x1 ;  /* 0x0000000106060836 */ /* 0x000fc60000000000 */
[----:B------:R-:W-:-:S13]  /*0370*/  ISETP.GE.U32.AND P1, PT, R3, UR4, PT ;  /* 0x0000000403007c0c */ /* 0x000fda000bf26070 */
[----:B------:R-:W-:Y:S01]  /*0380*/  @P1 VIADD R6, R6, 0x1 ;  /* 0x0000000106061836 */ /* 0x000fe20000000000 */
[----:B------:R-:W-:Y:S01]  /*0390*/  @!P2 LOP3.LUT R6, RZ, UR4, RZ, 0x33, !PT ;  /* 0x00000004ff06ac12 */ /* 0x000fe2000f8e33ff */
[----:B------:R-:W-:Y:S06]  /*03a0*/  BRA `(.L_x_2) ;  /* 0x0000000000107947 */ /* 0x000fec0003800000 */
.L_x_1:
[----:B------:R-:W-:-:S07]  /*03b0*/  MOV R4, 0x3d0 ;  /* 0x000003d000047802 */ /* 0x000fce0000000f00 */
[----:B------:R-:W-:Y:S05]  /*03c0*/  CALL.REL.NOINC `($__internal_0_$__cuda_sm20_div_u64) ;  /* 0x0000001400d47944 */ /* 0x000fea0003c00000 */
[----:B------:R-:W-:Y:S02]  /*03d0*/  IMAD.MOV.U32 R6, RZ, RZ, R3 ;  /* 0x000000ffff067224 */ /* 0x000fe400078e0003 */
[----:B------:R-:W-:-:S07]  /*03e0*/  IMAD.MOV.U32 R7, RZ, RZ, R8 ;  /* 0x000000ffff077224 */ /* 0x000fce00078e0008 */
.L_x_2:
[----:B------:R-:W-:Y:S05]  /*03f0*/  BSYNC.RECONVERGENT B0 ;  /* 0x0000000000007941 */ /* 0x000fea0003800200 */
.L_x_0:
[----:B------:R-:W-:Y:S01]  /*0400*/  IADD3 R13, P0, PT, R6, R2, RZ ;  /* 0x00000002060d7210 */ /* 0x000fe20007f1e0ff */
[----:B------:R-:W0:Y:S01]  /*0410*/  LDCU.64 UR6, c[0x0][0x358] ;  /* 0x00006b00ff0677ac */ /* 0x000e220008000a00 */
[----:B------:R-:W-:Y:S02]  /*0420*/  BSSY.RECONVERGENT B0, `(.L_x_3) ;  /* 0x000006f000007945 */ /* 0x000fe40003800200 */
[C---:B------:R-:W-:Y:S01]  /*0430*/  LOP3.LUT R2, R13.reuse, 0x3, RZ, 0xc0, !PT ;  /* 0x000000030d027812 */ /* 0x040fe200078ec0ff */
[----:B------:R-:W-:Y:S01]  /*0440*/  IMAD.X R6, RZ, RZ, R7, P0 ;  /* 0x000000ffff067224 */ /* 0x000fe200000e0607 */
[----:B------:R-:W-:Y:S01]  /*0450*/  ISETP.GE.U32.AND P0, PT, R13, 0x3, PT ;  /* 0x000000030d00780c */ /* 0x000fe20003f06070 */
[----:B------:R-:W1:Y:S01]  /*0460*/  LDCU.128 UR8, c[0x0][0x380] ;  /* 0x00007000ff0877ac */ /* 0x000e620008000c00 */
[----:B------:R-:W-:Y:S02]  /*0470*/  ISETP.NE.U32.AND P1, PT, R2, 0x3, PT ;  /* 0x000000030200780c */ /* 0x000fe40003f25070 */
[----:B------:R-:W-:-:S02]  /*0480*/  ISETP.GE.U32.AND.EX P0, PT, R6, RZ, PT, P0 ;  /* 0x000000ff0600720c */ /* 0x000fc40003f06100 */
[----:B------:R-:W-:-:S13]  /*0490*/  ISETP.NE.AND.EX P1, PT, RZ, RZ, PT, P1 ;  /* 0x000000ffff00720c */ /* 0x000fda0003f25310 */
[----:B01----:R-:W-:Y:S05]  /*04a0*/  @!P1 BRA `(.L_x_4) ;  /* 0x0000000400989947 */ /* 0x003fea0003800000 */
[----:B------:R-:W0:Y:S01]  /*04b0*/  LDC R2, c[0x0][0x3a4] ;  /* 0x0000e900ff027b82 */ /* 0x000e220000000800 */
[----:B------:R-:W1:Y:S01]  /*04c0*/  LDCU UR5, c[0x0][0x39c] ;  /* 0x00007380ff0577ac */ /* 0x000e620008000800 */
[----:B------:R-:W-:Y:S01]  /*04d0*/  VIADD R13, R13, 0x1 ;  /* 0x000000010d0d7836 */ /* 0x000fe20000000000 */
[C---:B------:R-:W-:Y:S01]  /*04e0*/  SHF.L.U64.HI R16, R12.reuse, 0x2, R5 ;  /* 0x000000020c107819 */ /* 0x040fe20000010205 */
[----:B------:R-:W-:Y:S02]  /*04f0*/  IMAD.SHL.U32 R15, R12, 0x4, RZ ;  /* 0x000000040c0f7824 */ /* 0x000fe400078e00ff */
[----:B------:R-:W-:Y:S01]  /*0500*/  IMAD.MOV.U32 R14, RZ, RZ, RZ ;  /* 0x000000ffff0e7224 */ /* 0x000fe200078e00ff */
[----:B------:R-:W-:Y:S01]  /*0510*/  LOP3.LUT R13, R13, 0x3, RZ, 0xc0, !PT ;  /* 0x000000030d0d7812 */ /* 0x000fe200078ec0ff */
[----:B------:R-:W2:Y:S08]  /*0520*/  LDC R21, c[0x0][0x3a4] ;  /* 0x0000e900ff157b82 */ /* 0x000eb00000000800 */
[----:B------:R-:W3:Y:S01]  /*0530*/  LDC R19, c[0x0][0x39c] ;  /* 0x0000e700ff137b82 */ /* 0x000ee20000000800 */
[----:B-1----:R-:W-:-:S02]  /*0540*/  ISETP.NE.AND P2, PT, RZ, UR5, PT ;  /* 0x00000005ff007c0c */ /* 0x002fc4000bf45270 */
[----:B0-----:R-:W-:-:S05]  /*0550*/  IABS R20, R2 ;  /* 0x0000000200147213 */ /* 0x001fca0000000000 */
[----:B------:R-:W0:Y:S01]  /*0560*/  LDC R18, c[0x0][0x3a0] ;  /* 0x0000e800ff127b82 */ /* 0x000e220000000800 */
[----:B------:R-:W1:Y:S08]  /*0570*/  I2F.RP R4, R20 ;  /* 0x0000001400047306 */ /* 0x000e700000209400 */
[----:B-1----:R-:W1:Y:S02]  /*0580*/  MUFU.RCP R4, R4 ;  /* 0x0000000400047308 */ /* 0x002e640000001000 */
[----:B-1----:R-:W-:-:S02]  /*0590*/  IADD3 R2, PT, PT, R4, 0xffffffe, RZ ;  /* 0x0ffffffe04027810 */ /* 0x002fc40007ffe0ff */
[----:B------:R-:W-:-:S04]  /*05a0*/  LOP3.LUT R4, RZ, UR5, RZ, 0x33, !PT ;  /* 0x00000005ff047c12 */ /* 0x000fc8000f8e33ff */
[----:B------:R1:W4:Y:S02]  /*05b0*/  F2I.FTZ.U32.TRUNC.NTZ R3, R2 ;  /* 0x0000000200037305 */ /* 0x000324000021f000 */
[----:B-1----:R-:W-:Y:S02]  /*05c0*/  IMAD.MOV.U32 R2, RZ, RZ, RZ ;  /* 0x000000ffff027224 */ /* 0x002fe400078e00ff */
[----:B----4-:R-:W-:-:S04]  /*05d0*/  IMAD.MOV R17, RZ, RZ, -R3 ;  /* 0x000000ffff117224 */ /* 0x010fc800078e0a03 */
[----:B------:R-:W-:-:S04]  /*05e0*/  IMAD R17, R17, R20, RZ ;  /* 0x0000001411117224 */ /* 0x000fc800078e02ff */
[----:B0-23--:R-:W-:-:S07]  /*05f0*/  IMAD.HI.U32 R17, R3, R17, R2 ;  /* 0x0000001103117227 */ /* 0x00dfce00078e0002 */
.L_x_5:
[----:B------:R-:W-:Y:S02]  /*0600*/  IABS R6, R18 ;  /* 0x0000001200067213 */ /* 0x000fe40000000000 */
[----:B------:R-:W-:Y:S02]  /*0610*/  IABS R2, R12 ;  /* 0x0000000c00027213 */ /* 0x000fe40000000000 */
[----:B0-----:R-:W0:Y:S01]  /*0620*/  I2F.RP R8, R6 ;  /* 0x0000000600087306 */ /* 0x001e220000209400 */
[----:B------:R-:W-:Y:S02]  /*0630*/  IABS R22, R21 ;  /* 0x0000001500167213 */ /* 0x000fe40000000000 */
[----:B------:R-:W-:-:S04]  /*0640*/  IMAD.HI.U32 R7, R17, R2, RZ ;  /* 0x0000000211077227 */ /* 0x000fc800078e00ff */
[----:B------:R-:W-:-:S04]  /*0650*/  IMAD.MOV R3, RZ, RZ, -R7 ;  /* 0x000000ffff037224 */ /* 0x000fc800078e0a07 */
[----:B------:R-:W-:Y:S01]  /*0660*/  IMAD R3, R22, R3, R2 ;  /* 0x0000000316037224 */ /* 0x000fe200078e0202 */
[----:B------:R-:W-:Y:S01]  /*0670*/  LOP3.LUT R2, R12, R21, RZ, 0x3c, !PT ;  /* 0x000000150c027212 */ /* 0x000fe200078e3cff */
[----:B0-----:R-:W0:Y:S03]  /*0680*/  MUFU.RCP R8, R8 ;  /* 0x0000000800087308 */ /* 0x001e260000001000 */
[----:B------:R-:W-:Y:S02]  /*0690*/  ISETP.GT.U32.AND P3, PT, R20, R3, PT ;  /* 0x000000031400720c */ /* 0x000fe40003f64070 */
[----:B------:R-:W-:Y:S01]  /*06a0*/  ISETP.GE.AND P4, PT, R2, RZ, PT ;  /* 0x000000ff0200720c */ /* 0x000fe20003f86270 */
[----:B------:R-:W-:-:S10]  /*06b0*/  IMAD.MOV.U32 R2, RZ, RZ, RZ ;  /* 0x000000ffff027224 */ /* 0x000fd400078e00ff */
[----:B------:R-:W-:Y:S02]  /*06c0*/  @!P3 IMAD.IADD R3, R3, 0x1, -R22 ;  /* 0x000000010303b824 */ /* 0x000fe400078e0a16 */
[----:B------:R-:W-:Y:S01]  /*06d0*/  @!P3 VIADD R7, R7, 0x1 ;  /* 0x000000010707b836 */ /* 0x000fe20000000000 */
[----:B0-----:R-:W-:Y:S02]  /*06e0*/  IADD3 R9, PT, PT, R8, 0xffffffe, RZ ;  /* 0x0ffffffe08097810 */ /* 0x001fe40007ffe0ff */
[----:B------:R-:W-:Y:S02]  /*06f0*/  ISETP.GE.U32.AND P1, PT, R3, R20, PT ;  /* 0x000000140300720c */ /* 0x000fe40003f26070 */
[----:B------:R-:W0:Y:S01]  /*0700*/  F2I.FTZ.U32.TRUNC.NTZ R3, R9 ;  /* 0x0000000900037305 */ /* 0x000e22000021f000 */
[----:B------:R-:W-:Y:S02]  /*0710*/  ISETP.NE.AND P3, PT, R21, RZ, PT ;  /* 0x000000ff1500720c */ /* 0x000fe40003f65270 */
[----:B------:R-:W-:-:S08]  /*0720*/  IABS R8, R19 ;  /* 0x0000001300087213 */ /* 0x000fd00000000000 */
[----:B------:R-:W-:-:S04]  /*0730*/  @P1 VIADD R7, R7, 0x1 ;  /* 0x0000000107071836 */ /* 0x000fc80000000000 */
[----:B------:R-:W-:Y:S01]  /*0740*/  @!P4 IMAD.MOV R7, RZ, RZ, -R7 ;  /* 0x000000ffff07c224 */ /* 0x000fe200078e0a07 */
[----:B------:R-:W-:Y:S01]  /*0750*/  @!P3 LOP3.LUT R7, RZ, R21, RZ, 0x33, !PT ;  /* 0x00000015ff07b212 */ /* 0x000fe200078e33ff */
[----:B0-----:R-:W-:-:S03]  /*0760*/  IMAD.MOV R23, RZ, RZ, -R3 ;  /* 0x000000ffff177224 */ /* 0x001fc600078e0a03 */
[----:B------:R-:W-:Y:S01]  /*0770*/  IABS R22, R7 ;  /* 0x0000000700167213 */ /* 0x000fe20000000000 */
[----:B------:R-:W-:Y:S01]  /*0780*/  IMAD R9, R23, R6, RZ ;  /* 0x0000000617097224 */ /* 0x000fe200078e02ff */
[----:B------:R-:W-:-:S03]  /*0790*/  LOP3.LUT R7, R7, R18, RZ, 0x3c, !PT ;  /* 0x0000001207077212 */ /* 0x000fc600078e3cff */
[----:B------:R-:W-:Y:S01]  /*07a0*/  IMAD.HI.U32 R2, R3, R9, R2 ;  /* 0x0000000903027227 */ /* 0x000fe200078e0002 */
[----:B------:R-:W-:-:S03]  /*07b0*/  ISETP.GE.AND P4, PT, R7, RZ, PT ;  /* 0x000000ff0700720c */ /* 0x000fc60003f86270 */
[----:B------:R-:W-:Y:S02]  /*07c0*/  IMAD.MOV.U32 R3, RZ, RZ, R22 ;  /* 0x000000ffff037224 */ /* 0x000fe400078e0016 */
[----:B------:R-:W0:Y:S02]  /*07d0*/  I2F.RP R22, R8 ;  /* 0x0000000800167306 */ /* 0x000e240000209400 */
[----:B------:R-:W-:-:S04]  /*07e0*/  IMAD.HI.U32 R9, R2, R3, RZ ;  /* 0x0000000302097227 */ /* 0x000fc800078e00ff */
[----:B------:R-:W-:-:S04]  /*07f0*/  IMAD.MOV R2, RZ, RZ, -R9 ;  /* 0x000000ffff027224 */ /* 0x000fc800078e0a09 */
[C---:B------:R-:W-:Y:S01]  /*0800*/  IMAD R3, R6.reuse, R2, R3 ;  /* 0x0000000206037224 */ /* 0x040fe200078e0203 */
[----:B0-----:R-:W0:Y:S04]  /*0810*/  MUFU.RCP R22, R22 ;  /* 0x0000001600167308 */ /* 0x001e280000001000 */
[----:B------:R-:W-:-:S13]  /*0820*/  ISETP.GT.U32.AND P3, PT, R6, R3, PT ;  /* 0x000000030600720c */ /* 0x000fda0003f64070 */
[-C--:B------:R-:W-:Y:S01]  /*0830*/  @!P3 IADD3 R3, PT, PT, R3, -R6.reuse, RZ ;  /* 0x800000060303b210 */ /* 0x080fe20007ffe0ff */
[----:B------:R-:W-:Y:S01]  /*0840*/  @!P3 VIADD R9, R9, 0x1 ;  /* 0x000000010909b836 */ /* 0x000fe20000000000 */
[----:B------:R-:W-:Y:S01]  /*0850*/  ISETP.NE.AND P3, PT, R18, RZ, PT ;  /* 0x000000ff1200720c */ /* 0x000fe20003f65270 */
[----:B0-----:R-:W-:Y:S01]  /*0860*/  VIADD R2, R22, 0xffffffe ;  /* 0x0ffffffe16027836 */ /* 0x001fe20000000000 */
[----:B------:R-:W-:-:S03]  /*0870*/  ISETP.GE.U32.AND P1, PT, R3, R6, PT ;  /* 0x000000060300720c */ /* 0x000fc60003f26070 */
[----:B------:R0:W1:Y:S02]  /*0880*/  F2I.FTZ.U32.TRUNC.NTZ R3, R2 ;  /* 0x0000000200037305 */ /* 0x000064000021f000 */
[----:B0-----:R-:W-:-:S08]  /*0890*/  IMAD.MOV.U32 R2, RZ, RZ, RZ ;  /* 0x000000ffff027224 */ /* 0x001fd000078e00ff */
[----:B------:R-:W-:Y:S02]  /*08a0*/  @P1 VIADD R9, R9, 0x1 ;  /* 0x0000000109091836 */ /* 0x000fe40000000000 */
[----:B-1----:R-:W-:Y:S02]  /*08b0*/  IMAD.MOV R7, RZ, RZ, -R3 ;  /* 0x000000ffff077224 */ /* 0x002fe400078e0a03 */
[----:B------:R-:W-:Y:S01]  /*08c0*/  @!P4 IMAD.MOV R9, RZ, RZ, -R9 ;  /* 0x000000ffff09c224 */ /* 0x000fe200078e0a09 */
[----:B------:R-:W-:Y:S01]  /*08d0*/  @!P3 LOP3.LUT R9, RZ, R18, RZ, 0x33, !PT ;  /* 0x00000012ff09b212 */ /* 0x000fe200078e33ff */
[----:B------:R-:W-:-:S03]  /*08e0*/  IMAD R7, R7, R8, RZ ;  /* 0x0000000807077224 */ /* 0x000fc600078e02ff */
[----:B------:R-:W-:Y:S01]  /*08f0*/  IABS R6, R9 ;  /* 0x0000000900067213 */ /* 0x000fe20000000000 */
[----:B------:R-:W-:Y:S01]  /*0900*/  IMAD.HI.U32 R2, R3, R7, R2 ;  /* 0x0000000703027227 */ /* 0x000fe200078e0002 */
[----:B------:R-:W-:-:S03]  /*0910*/  ISETP.GE.AND P3, PT, R9, RZ, PT ;  /* 0x000000ff0900720c */ /* 0x000fc60003f66270 */
[----:B------:R-:W-:Y:S02]  /*0920*/  IMAD.MOV.U32 R3, RZ, RZ, R6 ;  /* 0x000000ffff037224 */ /* 0x000fe400078e0006 */
[----:B------:R-:W0:Y:S02]  /*0930*/  LDC.64 R6, c[0x0][0x390] ;  /* 0x0000e400ff067b82 */ /* 0x000e240000000a00 */
[----:B------:R-:W-:-:S05]  /*0940*/  IMAD.HI.U32 R2, R2, R3, RZ ;  /* 0x0000000302027227 */ /* 0x000fca00078e00ff */
[----:B------:R-:W-:-:S05]  /*0950*/  IADD3 R2, PT, PT, -R2, RZ, RZ ;  /* 0x000000ff02027210 */ /* 0x000fca0007ffe1ff */
[----:B------:R-:W-:-:S05]  /*0960*/  IMAD R3, R8, R2, R3 ;  /* 0x0000000208037224 */ /* 0x000fca00078e0203 */
[----:B------:R-:W-:-:S13]  /*0970*/  ISETP.GT.U32.AND P1, PT, R8, R3, PT ;  /* 0x000000030800720c */ /* 0x000fda0003f24070 */
[----:B------:R-:W-:-:S05]  /*0980*/  @!P1 IMAD.IADD R3, R3, 0x1, -R8 ;  /* 0x0000000103039824 */ /* 0x000fca00078e0a08 */
[----:B------:R-:W-:-:S13]  /*0990*/  ISETP.GT.U32.AND P1, PT, R8, R3, PT ;  /* 0x000000030800720c */ /* 0x000fda0003f24070 */
[----:B------:R-:W-:Y:S01]  /*09a0*/  @!P1 IMAD.IADD R3, R3, 0x1, -R8 ;  /* 0x0000000103039824 */ /* 0x000fe200078e0a08 */
[----:B------:R-:W-:-:S03]  /*09b0*/  IADD3 R2, P1, PT, R15, UR10, RZ ;  /* 0x0000000a0f027c10 */ /* 0x000fc6000ff3e0ff */
[----:B------:R-:W-:-:S05]  /*09c0*/  @!P3 IMAD.MOV R3, RZ, RZ, -R3 ;  /* 0x000000ffff03b224 */ /* 0x000fca00078e0a03 */
[----:B------:R-:W-:Y:S02]  /*09d0*/  SEL R9, R4, R3, !P2 ;  /* 0x0000000304097207 */ /* 0x000fe40005000000 */
[----:B------:R-:W-:-:S03]  /*09e0*/  IADD3.X R3, PT, PT, R16, UR11, RZ, P1, !PT ;  /* 0x0000000b10037c10 */ /* 0x000fc60008ffe4ff */
[----:B0-----:R-:W-:Y:S02]  /*09f0*/  IMAD.WIDE R6, R9, 0x4, R6 ;  /* 0x0000000409067825 */ /* 0x001fe400078e0206 */
[----:B------:R0:W2:Y:S04]  /*0a00*/  LDG.E R2, desc[UR6][R2.64] ;  /* 0x0000000602027981 */ /* 0x0000a8000c1e1900 */
[----:B------:R-:W2:Y:S01]  /*0a10*/  LDG.E R7, desc[UR6][R6.64] ;  /* 0x0000000606077981 */ /* 0x000ea2000c1e1900 */
[----:B------:R-:W-:Y:S01]  /*0a20*/  IADD3 R8, P1, PT, R15, UR8, RZ ;  /* 0x000000080f087c10 */ /* 0x000fe2000ff3e0ff */
[----:B------:R-:W-:Y:S01]  /*0a30*/  IMAD.U32 R22, RZ, RZ, UR4 ;  /* 0x00000004ff167e24 */ /* 0x000fe2000f8e00ff */
[----:B------:R-:W-:Y:S02]  /*0a40*/  IADD3 R12, P3, PT, R12, UR4, RZ ;  /* 0x000000040c0c7c10 */ /* 0x000fe4000ff7e0ff */
[----:B------:R-:W-:Y:S01]  /*0a50*/  IADD3.X R9, PT, PT, R16, UR9, RZ, P1, !PT ;  /* 0x0000000910097c10 */ /* 0x000fe20008ffe4ff */
[----:B0-----:R-:W-:Y:S01]  /*0a60*/  IMAD.U32 R3, RZ, RZ, UR4 ;  /* 0x00000004ff037e24 */ /* 0x001fe2000f8e00ff */
[----:B------:R-:W-:Y:S01]  /*0a70*/  IADD3 R13, P1, PT, R13, -0x1, RZ ;  /* 0xffffffff0d0d7810 */ /* 0x000fe20007f3e0ff */
[----:B------:R-:W-:Y:S01]  /*0a80*/  IMAD.X R5, RZ, RZ, R5, P3 ;  /* 0x000000ffff057224 */ /* 0x000fe200018e0605 */
[----:B------:R-:W-:-:S02]  /*0a90*/  LEA R15, P4, R22, R15, 0x2 ;  /* 0x0000000f160f7211 */ /* 0x000fc400078810ff */
[----:B------:R-:W-:Y:S02]  /*0aa0*/  IADD3.X R14, PT, PT, R14, -0x1, RZ, P1, !PT ;  /* 0xffffffff0e0e7810 */ /* 0x000fe40000ffe4ff */
[----:B------:R-:W-:Y:S02]  /*0ab0*/  ISETP.NE.U32.AND P1, PT, R13, RZ, PT ;  /* 0x000000ff0d00720c */ /* 0x000fe40003f25070 */
[----:B------:R-:W-:Y:S02]  /*0ac0*/  LEA.HI.X R16, R3, R16, RZ, 0x2, P4 ;  /* 0x0000001003107211 */ /* 0x000fe400020f14ff */
[----:B------:R-:W-:Y:S01]  /*0ad0*/  ISETP.NE.AND.EX P1, PT, R14, RZ, PT, P1 ;  /* 0x000000ff0e00720c */ /* 0x000fe20003f25310 */
[----:B--2---:R-:W-:-:S05]  /*0ae0*/  FMUL R23, R2, R7 ;  /* 0x0000000702177220 */ /* 0x004fca0000400000 */
[----:B------:R0:W-:Y:S07]  /*0af0*/  STG.E desc[UR6][R8.64], R23 ;  /* 0x0000001708007986 */ /* 0x0001ee000c101906 */
[----:B------:R-:W-:Y:S05]  /*0b00*/  @P1 BRA `(.L_x_5) ;  /* 0xfffffff800bc1947 */ /* 0x000fea000383ffff */
.L_x_4:
[----:B------:R-:W-:Y:S05]  /*0b10*/  BSYNC.RECONVERGENT B0 ;  /* 0x0000000000007941 */ /* 0x000fea0003800200 */
.L_x_3:
[----:B------:R-:W-:Y:S05]  /*0b20*/  @!P0 EXIT ;  /* 0x000000000000894d */ /* 0x000fea0003800000 */
[----:B------:R-:W1:Y:S01]  /*0b30*/  LDC R2, c[0x0][0x3a4] ;  /* 0x0000e900ff027b82 */ /* 0x000e620000000800 */
[----:B------:R-:W2:Y:S01]  /*0b40*/  LDCU.128 UR12, c[0x0][0x380] ;  /* 0x00007000ff0c77ac */ /* 0x000ea20008000c00 */
[----:B------:R-:W-:Y:S02]  /*0b50*/  USHF.L.U32 UR5, UR4, 0x2, URZ ;  /* 0x0000000204057899 */ /* 0x000fe400080006ff */
[----:B------:R-:W-:Y:S01]  /*0b60*/  USHF.R.U32.HI UR8, URZ, 0x1e, UR4 ;  /* 0x0000001eff087899 */ /* 0x000fe20008011604 */
[----:B-1----:R-:W-:-:S04]  /*0b70*/  IABS R4, R2 ;  /* 0x0000000200047213 */ /* 0x002fc80000000000 */
[----:B------:R-:W1:Y:S08]  /*0b80*/  I2F.RP R6, R4 ;  /* 0x0000000400067306 */ /* 0x000e700000209400 */
[----:B-1----:R-:W1:Y:S02]  /*0b90*/  MUFU.RCP R6, R6 ;  /* 0x0000000600067308 */ /* 0x002e640000001000 */
[----:B-1----:R-:W-:-:S06]  /*0ba0*/  VIADD R2, R6, 0xffffffe ;  /* 0x0ffffffe06027836 */ /* 0x002fcc0000000000 */
[----:B------:R1:W3:Y:S02]  /*0bb0*/  F2I.FTZ.U32.TRUNC.NTZ R3, R2 ;  /* 0x0000000200037305 */ /* 0x0002e4000021f000 */
[----:B-1----:R-:W-:Y:S01]  /*0bc0*/  IMAD.MOV.U32 R2, RZ, RZ, RZ ;  /* 0x000000ffff027224 */ /* 0x002fe200078e00ff */
[----:B---3--:R-:W-:-:S05]  /*0bd0*/  IADD3 R7, PT, PT, RZ, -R3, RZ ;  /* 0x80000003ff077210 */ /* 0x008fca0007ffe0ff */
[----:B------:R-:W-:-:S04]  /*0be0*/  IMAD R7, R7, R4, RZ ;  /* 0x0000000407077224 */ /* 0x000fc800078e02ff */
[----:B--2---:R-:W-:-:S07]  /*0bf0*/  IMAD.HI.U32 R3, R3, R7, R2 ;  /* 0x0000000703037227 */ /* 0x004fce00078e0002 */
.L_x_6:
[----:B-1----:R-:W1:Y:S01]  /*0c00*/  LDC R13, c[0x0][0x3a4] ;  /* 0x0000e900ff0d7b82 */ /* 0x002e620000000800 */
[----:B------:R-:W-:Y:S02]  /*0c10*/  IABS R15, R12 ;  /* 0x0000000c000f7213 */ /* 0x000fe40000000000 */
[----:B------:R-:W-:-:S03]  /*0c20*/  IADD3 R2, P2, PT, R12, UR4, RZ ;  /* 0x000000040c027c10 */ /* 0x000fc6000ff5e0ff */
[----:B------:R-:W-:Y:S01]  /*0c30*/  IMAD.HI.U32 R17, R3, R15, RZ ;  /* 0x0000000f03117227 */ /* 0x000fe200078e00ff */
[----:B------:R-:W-:Y:S01]  /*0c40*/  IADD3 R18, P1, PT, R2, UR4, RZ ;  /* 0x0000000402127c10 */ /* 0x000fe2000ff3e0ff */
[----:B------:R-:W2:Y:S02]  /*0c50*/  LDC R7, c[0x0][0x3a0] ;  /* 0x0000e800ff077b82 */ /* 0x000ea40000000800 */
[----:B------:R-:W-:Y:S01]  /*0c60*/  IMAD.MOV R3, RZ, RZ, -R17 ;  /* 0x000000ffff037224 */ /* 0x000fe200078e0a11 */
[----:B------:R-:W-:Y:S02]  /*0c70*/  IABS R20, R18 ;  /* 0x0000001200147213 */ /* 0x000fe40000000000 */
[----:B-1----:R-:W-:-:S04]  /*0c80*/  IABS R14, R13 ;  /* 0x0000000d000e7213 */ /* 0x002fc80000000000 */
[----:B------:R-:W1:Y:S01]  /*0c90*/  I2F.RP R6, R14 ;  /* 0x0000000e00067306 */ /* 0x000e620000209400 */
[----:B------:R-:W-:Y:S01]  /*0ca0*/  IMAD R15, R14, R3, R15 ;  /* 0x000000030e0f7224 */ /* 0x000fe200078e020f */
[----:B--2---:R-:W-:-:S04]  /*0cb0*/  IABS R16, R7 ;  /* 0x0000000700107213 */ /* 0x004fc80000000000 */
[----:B------:R-:W-:Y:S02]  /*0cc0*/  ISETP.GT.U32.AND P6, PT, R4, R15, PT ;  /* 0x0000000f0400720c */ /* 0x000fe40003fc4070 */
[----:B------:R-:W2:Y:S08]  /*0cd0*/  I2F.RP R21, R16 ;  /* 0x0000001000157306 */ /* 0x000eb00000209400 */
[----:B-1----:R-:W0:Y:S03]  /*0ce0*/  MUFU.RCP R6, R6 ;  /* 0x0000000600067308 */ /* 0x002e260000001000 */
[----:B------:R-:W-:-:S02]  /*0cf0*/  @!P6 IMAD.IADD R15, R15, 0x1, -R14 ;  /* 0x000000010f0fe824 */ /* 0x000fc400078e0a0e */
[----:B------:R-:W-:-:S03]  /*0d00*/  @!P6 VIADD R17, R17, 0x1 ;  /* 0x000000011111e836 */ /* 0x000fc60000000000 */
[----:B------:R-:W-:Y:S01]  /*0d10*/  ISETP.GE.U32.AND P3, PT, R15, R4, PT ;  /* 0x000000040f00720c */ /* 0x000fe20003f66070 */
[----:B------:R-:W-:Y:S01]  /*0d20*/  IMAD.MOV.U32 R4, RZ, RZ, R14 ;  /* 0x000000ffff047224 */ /* 0x000fe200078e000e */
[----:B--2---:R-:W-:Y:S01]  /*0d30*/  MUFU.RCP R21, R21 ;  /* 0x0000001500157308 */ /* 0x004fe20000001000 */
[----:B0-----:R-:W-:Y:S01]  /*0d40*/  VIADD R8, R6, 0xffffffe ;  /* 0x0ffffffe06087836 */ /* 0x001fe20000000000 */
[----:B------:R-:W-:-:S06]  /*0d50*/  IABS R6, R2 ;  /* 0x0000000200067213 */ /* 0x000fcc0000000000 */
[----:B------:R0:W1:Y:S03]  /*0d60*/  F2I.FTZ.U32.TRUNC.NTZ R9, R8 ;  /* 0x0000000800097305 */ /* 0x000066000021f000 */
[----:B------:R-:W-:Y:S01]  /*0d70*/  @P3 VIADD R17, R17, 0x1 ;  /* 0x0000000111113836 */ /* 0x000fe20000000000 */
[----:B------:R-:W-:Y:S01]  /*0d80*/  ISETP.NE.AND P3, PT, R13, RZ, PT ;  /* 0x000000ff0d00720c */ /* 0x000fe20003f65270 */
[----:B0-----:R-:W-:Y:S02]  /*0d90*/  IMAD.MOV.U32 R8, RZ, RZ, RZ ;  /* 0x000000ffff087224 */ /* 0x001fe400078e00ff */
[----:B-1----:R-:W-:-:S04]  /*0da0*/  IMAD.MOV R19, RZ, RZ, -R9 ;  /* 0x000000ffff137224 */ /* 0x002fc800078e0a09 */
[----:B------:R-:W-:Y:S02]  /*0db0*/  IMAD R3, R19, R14, RZ ;  /* 0x0000000e13037224 */ /* 0x000fe400078e02ff */
[----:B------:R-:W-:Y:S02]  /*0dc0*/  IMAD.MOV.U32 R19, RZ, RZ, R6 ;  /* 0x000000ffff137224 */ /* 0x000fe400078e0006 */
[----:B------:R-:W-:-:S04]  /*0dd0*/  IMAD.HI.U32 R3, R9, R3, R8 ;  /* 0x0000000309037227 */ /* 0x000fc800078e0008 */
[----:B------:R-:W-:Y:S02]  /*0de0*/  VIADD R9, R21, 0xffffffe ;  /* 0x0ffffffe15097836 */ /* 0x000fe40000000000 */
[----:B------:R-:W-:-:S04]  /*0df0*/  IMAD.HI.U32 R8, R3, R19, RZ ;  /* 0x0000001303087227 */ /* 0x000fc800078e00ff */
[----:B------:R-:W0:Y:S01]  /*0e00*/  F2I.FTZ.U32.TRUNC.NTZ R9, R9 ;  /* 0x0000000900097305 */ /* 0x000e22000021f000 */
[----:B------:R-:W-:Y:S01]  /*0e10*/  IADD3 R6, PT, PT, -R8, RZ, RZ ;  /* 0x000000ff08067210 */ /* 0x000fe20007ffe1ff */
[----:B------:R-:W-:-:S04]  /*0e20*/  IMAD.HI.U32 R15, R3, R20, RZ ;  /* 0x00000014030f7227 */ /* 0x000fc800078e00ff */
[----:B------:R-:W-:Y:S01]  /*0e30*/  IMAD R19, R14, R6, R19 ;  /* 0x000000060e137224 */ /* 0x000fe200078e0213 */
[-C--:B------:R-:W-:Y:S02]  /*0e40*/  LOP3.LUT R6, R2, R13.reuse, RZ, 0x3c, !PT ;  /* 0x0000000d02067212 */ /* 0x080fe400078e3cff */
[----:B------:R-:W-:Y:S02]  /*0e50*/  LOP3.LUT R2, R12, R13, RZ, 0x3c, !PT ;  /* 0x0000000d0c027212 */ /* 0x000fe400078e3cff */
[----:B------:R-:W-:Y:S02]  /*0e60*/  ISETP.GT.U32.AND P0, PT, R4, R19, PT ;  /* 0x000000130400720c */ /* 0x000fe40003f04070 */
[----:B------:R-:W-:Y:S02]  /*0e70*/  ISETP.GE.AND P4, PT, R6, RZ, PT ;  /* 0x000000ff0600720c */ /* 0x000fe40003f86270 */
[----:B------:R-:W-:Y:S01]  /*0e80*/  ISETP.GE.AND P6, PT, R2, RZ, PT ;  /* 0x000000ff0200720c */ /* 0x000fe20003fc6270 */
[----:B0-----:R-:W-:Y:S01]  /*0e90*/  IMAD.MOV R25, RZ, RZ, -R9 ;  /* 0x000000ffff197224 */ /* 0x001fe200078e0a09 */
[----:B------:R-:W-:-:S03]  /*0ea0*/  LOP3.LUT R6, RZ, R13, RZ, 0x33, !PT ;  /* 0x0000000dff067212 */ /* 0x000fc600078e33ff */
[----:B------:R-:W-:-:S04]  /*0eb0*/  IMAD R25, R25, R16, RZ ;  /* 0x0000001019197224 */ /* 0x000fc800078e02ff */
[----:B------:R-:W-:Y:S01]  /*0ec0*/  @!P0 IMAD.IADD R19, R19, 0x1, -R14 ;  /* 0x0000000113138824 */ /* 0x000fe200078e0a0e */
[----:B------:R-:W-:Y:S02]  /*0ed0*/  @!P0 IADD3 R8, PT, PT, R8, 0x1, RZ ;  /* 0x0000000108088810 */ /* 0x000fe40007ffe0ff */
[C---:B------:R-:W-:Y:S01]  /*0ee0*/  IADD3 R2, P0, PT, R18.reuse, UR4, RZ ;  /* 0x0000000412027c10 */ /* 0x040fe2000ff1e0ff */
[----:B------:R-:W-:Y:S01]  /*0ef0*/  @!P6 IMAD.MOV R17, RZ, RZ, -R17 ;  /* 0x000000ffff11e224 */ /* 0x000fe200078e0a11 */
[----:B------:R-:W-:Y:S01]  /*0f00*/  ISETP.GE.U32.AND P5, PT, R19, R4, PT ;  /* 0x000000041300720c */ /* 0x000fe20003fa6070 */
[----:B------:R-:W-:Y:S01]  /*0f10*/  IMAD.MOV R19, RZ, RZ, -R15 ;  /* 0x000000ffff137224 */ /* 0x000fe200078e0a0f */
[----:B------:R-:W-:Y:S02]  /*0f20*/  IABS R24, R2 ;  /* 0x0000000200187213 */ /* 0x000fe40000000000 */
[----:B------:R-:W-:Y:S01]  /*0f30*/  LOP3.LUT R18, R18, R13, RZ, 0x3c, !PT ;  /* 0x0000000d12127212 */ /* 0x000fe200078e3cff */
[----:B------:R-:W-:Y:S01]  /*0f40*/  IMAD R19, R14, R19, R20 ;  /* 0x000000130e137224 */ /* 0x000fe200078e0214 */
[----:B------:R-:W-:Y:S01]  /*0f50*/  SEL R20, R6, R17, !P3 ;  /* 0x0000001106147207 */ /* 0x000fe20005800000 */
[----:B------:R-:W-:-:S03]  /*0f60*/  IMAD.HI.U32 R17, R3, R24, RZ ;  /* 0x0000001803117227 */ /* 0x000fc600078e00ff */
[----:B------:R-:W-:Y:S02]  /*0f70*/  IABS R27, R20 ;  /* 0x00000014001b7213 */ /* 0x000fe40000000000 */
[----:B------:R-:W-:Y:S01]  /*0f80*/  LOP3.LUT R20, R20, R7, RZ, 0x3c, !PT ;  /* 0x0000000714147212 */ /* 0x000fe200078e3cff */
[----:B------:R-:W-:Y:S01]  /*0f90*/  @P5 VIADD R8, R8, 0x1 ;  /* 0x0000000108085836 */ /* 0x000fe20000000000 */
[----:B------:R-:W-:-:S03]  /*0fa0*/  ISETP.GT.U32.AND P5, PT, R4, R19, PT ;  /* 0x000000130400720c */ /* 0x000fc60003fa4070 */
[----:B------:R-:W-:Y:S02]  /*0fb0*/  IMAD.MOV.U32 R21, RZ, RZ, R8 ;  /* 0x000000ffff157224 */ /* 0x000fe400078e0008 */
[----:B------:R-:W-:Y:S02]  /*0fc0*/  IMAD.MOV.U32 R8, RZ, RZ, RZ ;  /* 0x000000ffff087224 */ /* 0x000fe400078e00ff */
[----:B------:R-:W-:Y:S01]  /*0fd0*/  @!P4 IMAD.MOV R21, RZ, RZ, -R21 ;  /* 0x000000ffff15c224 */ /* 0x000fe200078e0a15 */
[----:B------:R-:W-:Y:S01]  /*0fe0*/  ISETP.GE.AND P4, PT, R18, RZ, PT ;  /* 0x000000ff1200720c */ /* 0x000fe20003f86270 */
[----:B------:R-:W-:-:S03]  /*0ff0*/  IMAD.HI.U32 R25, R9, R25, R8 ;  /* 0x0000001909197227 */ /* 0x000fc600078e0008 */
[----:B------:R-:W-:Y:S01]  /*1000*/  SEL R8, R6, R21, !P3 ;  /* 0x0000001506087207 */ /* 0x000fe20005800000 */
[----:B------:R-:W-:Y:S01]  /*1010*/  @!P5 IMAD.IADD R19, R19, 0x1, -R14 ;  /* 0x000000011313d824 */ /* 0x000fe200078e0a0e */
[----:B------:R-:W0:Y:S01]  /*1020*/  LDC R21, c[0x0][0x39c] ;  /* 0x0000e700ff157b82 */ /* 0x000e220000000800 */
[----:B------:R-:W-:Y:S01]  /*1030*/  IMAD.HI.U32 R23, R25, R27, RZ ;  /* 0x0000001b19177227 */ /* 0x000fe200078e00ff */
[----:B------:R-:W-:Y:S02]  /*1040*/  IABS R9, R8 ;  /* 0x0000000800097213 */ /* 0x000fe40000000000 */
[----:B------:R-:W-:Y:S01]  /*1050*/  ISETP.GE.U32.AND P6, PT, R19, R4, PT ;  /* 0x000000041300720c */ /* 0x000fe20003fc6070 */
[----:B------:R-:W-:Y:S01]  /*1060*/  IMAD.MOV R18, RZ, RZ, -R23 ;  /* 0x000000ffff127224 */ /* 0x000fe200078e0a17 */
[----:B------:R-:W-:Y:S01]  /*1070*/  IADD3 R19, PT, PT, -R17, RZ, RZ ;  /* 0x000000ff11137210 */ /* 0x000fe20007ffe1ff */
[----:B------:R-:W-:Y:S01]  /*1080*/  IMAD.HI.U32 R22, R25, R9, RZ ;  /* 0x0000000919167227 */ /* 0x000fe200078e00ff */
[----:B------:R-:W-:-:S03]  /*1090*/  LOP3.LUT R8, R8, R7, RZ, 0x3c, !PT ;  /* 0x0000000708087212 */ /* 0x000fc600078e3cff */
[----:B------:R-:W-:Y:S02]  /*10a0*/  IMAD.MOV R29, RZ, RZ, -R22 ;  /* 0x000000ffff1d7224 */ /* 0x000fe400078e0a16 */
[----:B------:R-:W-:Y:S02]  /*10b0*/  @!P5 VIADD R15, R15, 0x1 ;  /* 0x000000010f0fd836 */ /* 0x000fe40000000000 */
[C---:B------:R-:W-:Y:S02]  /*10c0*/  IMAD R27, R16.reuse, R18, R27 ;  /* 0x00000012101b7224 */ /* 0x040fe400078e021b */
[C---:B------:R-:W-:Y:S02]  /*10d0*/  IMAD R29, R16.reuse, R29, R9 ;  /* 0x0000001d101d7224 */ /* 0x040fe400078e0209 */
[----:B------:R-:W-:Y:S01]  /*10e0*/  @P6 VIADD R15, R15, 0x1 ;  /* 0x000000010f0f6836 */ /* 0x000fe20000000000 */
[----:B------:R-:W-:Y:S01]  /*10f0*/  ISETP.GT.U32.AND P6, PT, R16, R27, PT ;  /* 0x0000001b1000720c */ /* 0x000fe20003fc4070 */
[----:B------:R-:W-:-:S02]  /*1100*/  IMAD R19, R14, R19, R24 ;  /* 0x000000130e137224 */ /* 0x000fc400078e0218 */
[----:B------:R-:W-:Y:S01]  /*1110*/  @!P4 IMAD.MOV R15, RZ, RZ, -R15 ;  /* 0x000000ffff0fc224 */ /* 0x000fe200078e0a0f */
[----:B0-----:R-:W-:Y:S02]  /*1120*/  IABS R9, R21 ;  /* 0x0000001500097213 */ /* 0x001fe40000000000 */
[----:B------:R-:W-:Y:S02]  /*1130*/  ISETP.GT.U32.AND P5, PT, R4, R19, PT ;  /* 0x000000130400720c */ /* 0x000fe40003fa4070 */
[----:B------:R-:W0:Y:S01]  /*1140*/  I2F.RP R24, R9 ;  /* 0x0000000900187306 */ /* 0x000e220000209400 */
[----:B------:R-:W-:Y:S02]  /*1150*/  SEL R26, R6, R15, !P3 ;  /* 0x0000000f061a7207 */ /* 0x000fe40005800000 */
[----:B------:R-:W-:Y:S02]  /*1160*/  ISETP.GT.U32.AND P4, PT, R16, R29, PT ;  /* 0x0000001d1000720c */ /* 0x000fe40003f84070 */
[----:B------:R-:W-:Y:S01]  /*1170*/  IABS R15, R26 ;  /* 0x0000001a000f7213 */ /* 0x000fe20000000000 */
[----:B------:R-:W-:Y:S01]  /*1180*/  @!P6 IMAD.IADD R27, R27, 0x1, -R16 ;  /* 0x000000011b1be824 */ /* 0x000fe200078e0a10 */
[----:B------:R-:W-:Y:S01]  /*1190*/  LOP3.LUT R26, R26, R7, RZ, 0x3c, !PT ;  /* 0x000000071a1a7212 */ /* 0x000fe200078e3cff */
[----:B------:R-:W-:-:S02]  /*11a0*/  @!P6 VIADD R23, R23, 0x1 ;  /* 0x000000011717e836 */ /* 0x000fc40000000000 */
[----:B------:R-:W-:Y:S01]  /*11b0*/  IMAD.HI.U32 R18, R25, R15, RZ ;  /* 0x0000000f19127227 */ /* 0x000fe200078e00ff */
[----:B------:R-:W-:-:S03]  /*11c0*/  @!P5 IADD3 R19, PT, PT, R19, -R14, RZ ;  /* 0x8000000e1313d210 */ /* 0x000fc60007ffe0ff */
[----:B------:R-:W-:Y:S01]  /*11d0*/  @!P5 VIADD R17, R17, 0x1 ;  /* 0x000000011111d836 */ /* 0x000fe20000000000 */
[----:B0-----:R0:W1:Y:S01]  /*11e0*/  MUFU.RCP R14, R24 ;  /* 0x00000018000e7308 */ /* 0x0010620000001000 */
[----:B------:R-:W-:Y:S01]  /*11f0*/  ISETP.GE.U32.AND P5, PT, R27, R16, PT ;  /* 0x000000101b00720c */ /* 0x000fe20003fa6070 */
[----:B------:R-:W-:Y:S01]  /*1200*/  IMAD.MOV R27, RZ, RZ, -R18 ;  /* 0x000000ffff1b7224 */ /* 0x000fe200078e0a12 */
[----:B------:R-:W-:Y:S01]  /*1210*/  @!P4 IADD3 R22, PT, PT, R22, 0x1, RZ ;  /* 0x000000011616c810 */ /* 0x000fe20007ffe0ff */
[----:B------:R-:W-:Y:S02]  /*1220*/  @!P4 IMAD.IADD R29, R29, 0x1, -R16 ;  /* 0x000000011d1dc824 */ /* 0x000fe400078e0a10 */
[----:B------:R-:W-:-:S03]  /*1230*/  IMAD R27, R16, R27, R15 ;  /* 0x0000001b101b7224 */ /* 0x000fc600078e020f */
[----:B------:R-:W-:Y:S02]  /*1240*/  ISETP.GE.U32.AND P6, PT, R29, R16, PT ;  /* 0x000000101d00720c */ /* 0x000fe40003fc6070 */
[----:B------:R-:W-:Y:S02]  /*1250*/  ISETP.GT.U32.AND P4, PT, R16, R27, PT ;  /* 0x0000001b1000720c */ /* 0x000fe40003f84070 */
[----:B0-----:R-:W-:Y:S01]  /*1260*/  LOP3.LUT R24, RZ, R7, RZ, 0x33, !PT ;  /* 0x00000007ff187212 */ /* 0x001fe200078e33ff */
[----:B------:R-:W-:Y:S01]  /*1270*/  @P5 VIADD R23, R23, 0x1 ;  /* 0x0000000117175836 */ /* 0x000fe20000000000 */
[----:B------:R-:W-:Y:S01]  /*1280*/  ISETP.GE.AND P5, PT, R20, RZ, PT ;  /* 0x000000ff1400720c */ /* 0x000fe20003fa6270 */
[----:B-1----:R-:W-:-:S04]  /*1290*/  VIADD R14, R14, 0xffffffe ;  /* 0x0ffffffe0e0e7836 */ /* 0x002fc80000000000 */
[----:B------:R0:W1:Y:S02]  /*12a0*/  F2I.FTZ.U32.TRUNC.NTZ R15, R14 ;  /* 0x0000000e000f7305 */ /* 0x000064000021f000 */
[----:B------:R-:W-:Y:S01]  /*12b0*/  @P6 VIADD R22, R22, 0x1 ;  /* 0x0000000116166836 */ /* 0x000fe20000000000 */
[----:B------:R-:W-:Y:S01]  /*12c0*/  ISETP.GE.AND P6, PT, R8, RZ, PT ;  /* 0x000000ff0800720c */ /* 0x000fe20003fc6270 */
[----:B------:R-:W-:Y:S02]  /*12d0*/  @!P4 IMAD.IADD R27, R27, 0x1, -R16 ;  /* 0x000000011b1bc824 */ /* 0x000fe400078e0a10 */
[----:B------:R-:W-:Y:S01]  /*12e0*/  @!P4 VIADD R18, R18, 0x1 ;  /* 0x000000011212c836 */ /* 0x000fe20000000000 */
[----:B------:R-:W-:Y:S01]  /*12f0*/  ISETP.GE.AND P4, PT, R26, RZ, PT ;  /* 0x000000ff1a00720c */ /* 0x000fe20003f86270 */
[----:B------:R-:W-:Y:S01]  /*1300*/  @!P5 IMAD.MOV R23, RZ, RZ, -R23 ;  /* 0x000000ffff17d224 */ /* 0x000fe200078e0a17 */
[----:B------:R-:W-:Y:S01]  /*1310*/  ISETP.GE.U32.AND P5, PT, R27, R16, PT ;  /* 0x000000101b00720c */ /* 0x000fe20003fa6070 */
[----:B0-----:R-:W-:-:S02]  /*1320*/  HFMA2 R14, -RZ, RZ, 0, 0 ;  /* 0x00000000ff0e7431 */ /* 0x001fc400000001ff */
[----:B-1----:R-:W-:-:S04]  /*1330*/  IMAD.MOV R8, RZ, RZ, -R15 ;  /* 0x000000ffff087224 */ /* 0x002fc800078e0a0f */
[----:B------:R-:W-:Y:S01]  /*1340*/  @!P6 IMAD.MOV R22, RZ, RZ, -R22 ;  /* 0x000000ffff16e224 */ /* 0x000fe200078e0a16 */
[----:B------:R-:W-:Y:S01]  /*1350*/  ISETP.NE.AND P6, PT, R7, RZ, PT ;  /* 0x000000ff0700720c */ /* 0x000fe20003fc5270 */
[----:B------:R-:W-:-:S04]  /*1360*/  IMAD R27, R8, R9, RZ ;  /* 0x00000009081b7224 */ /* 0x000fc800078e02ff */
[----:B------:R-:W-:Y:S01]  /*1370*/  @P5 VIADD R18, R18, 0x1 ;  /* 0x0000000112125836 */ /* 0x000fe20000000000 */
[C---:B------:R-:W-:Y:S01]  /*1380*/  SEL R20, R24.reuse, R23, !P6 ;  /* 0x0000001718147207 */ /* 0x040fe20007000000 */
[----:B------:R-:W-:Y:S01]  /*1390*/  IMAD.HI.U32 R8, R15, R27, R14 ;  /* 0x0000001b0f087227 */ /* 0x000fe200078e000e */
[----:B------:R-:W-:Y:S02]  /*13a0*/  SEL R14, R24, R22, !P6 ;  /* 0x00000016180e7207 */ /* 0x000fe40007000000 */
[----:B------:R-:W-:Y:S01]  /*13b0*/  IABS R15, R20 ;  /* 0x00000014000f7213 */ /* 0x000fe20000000000 */
[----:B------:R-:W-:Y:S01]  /*13c0*/  IMAD.MOV.U32 R23, RZ, RZ, R18 ;  /* 0x000000ffff177224 */ /* 0x000fe200078e0012 */
[----:B------:R-:W-:Y:S02]  /*13d0*/  ISETP.GE.U32.AND P5, PT, R19, R4, PT ;  /* 0x000000041300720c */ /* 0x000fe40003fa6070 */
[----:B------:R-:W-:Y:S01]  /*13e0*/  IABS R27, R14 ;  /* 0x0000000e001b7213 */ /* 0x000fe20000000000 */
[----:B------:R-:W-:Y:S01]  /*13f0*/  IMAD.HI.U32 R18, R8, R15, RZ ;  /* 0x0000000f08127227 */ /* 0x000fe200078e00ff */
[----:B------:R-:W-:-:S03]  /*1400*/  LOP3.LUT R19, R2, R13, RZ, 0x3c, !PT ;  /* 0x0000000d02137212 */ /* 0x000fc600078e3cff */
[----:B------:R-:W-:Y:S01]  /*1410*/  @!P4 IMAD.MOV R23, RZ, RZ, -R23 ;  /* 0x000000ffff17c224 */ /* 0x000fe200078e0a17 */
[----:B------:R-:W-:Y:S01]  /*1420*/  ISETP.GE.AND P4, PT, R19, RZ, PT ;  /* 0x000000ff1300720c */ /* 0x000fe20003f86270 */
[----:B------:R-:W-:-:S03]  /*1430*/  IMAD.MOV R18, RZ, RZ, -R18 ;  /* 0x000000ffff127224 */ /* 0x000fc600078e0a12 */
[----:B------:R-:W-:Y:S01]  /*1440*/  SEL R13, R24, R23, !P6 ;  /* 0x00000017180d7207 */ /* 0x000fe20007000000 */
[----:B------:R-:W-:Y:S02]  /*1450*/  IMAD R18, R9, R18, R15 ;  /* 0x0000001209127224 */ /* 0x000fe400078e020f */
[----:B------:R-:W-:Y:S01]  /*1460*/  IMAD.HI.U32 R15, R8, R27, RZ ;  /* 0x0000001b080f7227 */ /* 0x000fe200078e00ff */
[----:B------:R-:W-:-:S03]  /*1470*/  IABS R26, R13 ;  /* 0x0000000d001a7213 */ /* 0x000fc60000000000 */
[----:B------:R-:W-:Y:S02]  /*1480*/  IMAD.MOV R22, RZ, RZ, -R15 ;  /* 0x000000ffff167224 */ /* 0x000fe400078e0a0f */
[----:B------:R-:W-:Y:S01]  /*1490*/  @P5 VIADD R17, R17, 0x1 ;  /* 0x0000000111115836 */ /* 0x000fe20000000000 */
[----:B------:R-:W-:Y:S01]  /*14a0*/  ISETP.GT.U32.AND P5, PT, R9, R18, PT ;  /* 0x000000120900720c */ /* 0x000fe20003fa4070 */
[----:B------:R-:W-:-:S04]  /*14b0*/  IMAD.HI.U32 R15, R8, R26, RZ ;  /* 0x0000001a080f7227 */ /* 0x000fc800078e00ff */
[----:B------:R-:W-:Y:S01]  /*14c0*/  @!P4 IMAD.MOV R17, RZ, RZ, -R17 ;  /* 0x000000ffff11c224 */ /* 0x000fe200078e0a11 */
[----:B------:R-:W-:Y:S01]  /*14d0*/  IADD3 R15, PT, PT, -R15, RZ, RZ ;  /* 0x000000ff0f0f7210 */ /* 0x000fe20007ffe1ff */
[----:B------:R-:W-:-:S03]  /*14e0*/  IMAD R27, R9, R22, R27 ;  /* 0x00000016091b7224 */ /* 0x000fc600078e021b */
[----:B------:R-:W-:Y:S01]  /*14f0*/  SEL R6, R6, R17, !P3 ;  /* 0x0000001106067207 */ /* 0x000fe20005800000 */
[C---:B------:R-:W-:Y:S01]  /*1500*/  IMAD R26, R9.reuse, R15, R26 ;  /* 0x0000000f091a7224 */ /* 0x040fe200078e021a */
[C---:B------:R-:W-:Y:S01]  /*1510*/  ISETP.GT.U32.AND P4, PT, R9.reuse, R27, PT ;  /* 0x0000001b0900720c */ /* 0x040fe20003f84070 */
[----:B------:R-:W-:Y:S01]  /*1520*/  @!P5 IMAD.IADD R18, R18, 0x1, -R9 ;  /* 0x000000011212d824 */ /* 0x000fe200078e0a09 */
[----:B------:R-:W-:Y:S02]  /*1530*/  IABS R15, R6 ;  /* 0x00000006000f7213 */ /* 0x000fe40000000000 */
[C---:B------:R-:W-:Y:S02]  /*1540*/  ISETP.GT.U32.AND P3, PT, R9.reuse, R26, PT ;  /* 0x0000001a0900720c */ /* 0x040fe40003f64070 */
[----:B------:R-:W-:Y:S01]  /*1550*/  ISETP.GT.U32.AND P5, PT, R9, R18, PT ;  /* 0x000000120900720c */ /* 0x000fe20003fa4070 */
[----:B------:R-:W-:-:S04]  /*1560*/  IMAD.HI.U32 R25, R25, R15, RZ ;  /* 0x0000000f19197227 */ /* 0x000fc800078e00ff */
[----:B------:R-:W-:Y:S02]  /*1570*/  IMAD.MOV R17, RZ, RZ, -R25 ;  /* 0x000000ffff117224 */ /* 0x000fe400078e0a19 */
[----:B------:R-:W-:Y:S01]  /*1580*/  @!P4 IMAD.IADD R27, R27, 0x1, -R9 ;  /* 0x000000011b1bc824 */ /* 0x000fe200078e0a09 */
[----:B------:R-:W-:Y:S01]  /*1590*/  ISETP.GE.AND P4, PT, R20, RZ, PT ;  /* 0x000000ff1400720c */ /* 0x000fe20003f86270 */
[----:B------:R-:W-:Y:S02]  /*15a0*/  IMAD R15, R16, R17, R15 ;  /* 0x00000011100f7224 */ /* 0x000fe400078e020f */
[--C-:B------:R-:W-:Y:S01]  /*15b0*/  @!P3 IMAD.IADD R26, R26, 0x1, -R9.reuse ;  /* 0x000000011a1ab824 */ /* 0x100fe200078e0a09 */
[----:B------:R-:W-:Y:S01]  /*15c0*/  ISETP.GT.U32.AND P3, PT, R9, R27, PT ;  /* 0x0000001b0900720c */ /* 0x000fe20003f64070 */
[----:B------:R-:W-:-:S03]  /*15d0*/  @!P5 IMAD.IADD R18, R18, 0x1, -R9 ;  /* 0x000000011212d824 */ /* 0x000fc600078e0a09 */
[----:B------:R-:W-:Y:S02]  /*15e0*/  ISETP.GT.U32.AND P5, PT, R9, R26, PT ;  /* 0x0000001a0900720c */ /* 0x000fe40003fa4070 */
[----:B------:R-:W-:Y:S01]  /*15f0*/  MOV R20, R18 ;  /* 0x0000001200147202 */ /* 0x000fe20000000f00 */
[----:B------:R-:W-:-:S04]  /*1600*/  IMAD.SHL.U32 R18, R12, 0x4, RZ ;  /* 0x000000040c127824 */ /* 0x000fc800078e00ff */
[----:B------:R-:W-:Y:S01]  /*1610*/  @!P4 IMAD.MOV R20, RZ, RZ, -R20 ;  /* 0x000000ffff14c224 */ /* 0x000fe200078e0a14 */
[----:B------:R-:W-:Y:S01]  /*1620*/  ISETP.GE.AND P4, PT, R14, RZ, PT ;  /* 0x000000ff0e00720c */ /* 0x000fe20003f86270 */
[----:B------:R-:W-:Y:S01]  /*1630*/  @!P3 IMAD.IADD R27, R27, 0x1, -R9 ;  /* 0x000000011b1bb824 */ /* 0x000fe200078e0a09 */
[----:B------:R-:W-:Y:S02]  /*1640*/  ISETP.GT.U32.AND P3, PT, R16, R15, PT ;  /* 0x0000000f1000720c */ /* 0x000fe40003f64070 */
[----:B------:R-:W-:Y:S01]  /*1650*/  SHF.L.U64.HI R14, R12, 0x2, R5 ;  /* 0x000000020c0e7819 */ /* 0x000fe20000010205 */
[----:B------:R-:W-:Y:S01]  /*1660*/  @!P5 IMAD.IADD R26, R26, 0x1, -R9 ;  /* 0x000000011a1ad824 */ /* 0x000fe200078e0a09 */
[----:B------:R-:W-:Y:S02]  /*1670*/  ISETP.GE.AND P5, PT, R13, RZ, PT ;  /* 0x000000ff0d00720c */ /* 0x000fe40003fa6270 */
[----:B------:R-:W0:Y:S05]  /*1680*/  LDC.64 R12, c[0x0][0x390] ;  /* 0x0000e400ff0c7b82 */ /* 0x000e2a0000000a00 */
[----:B------:R-:W-:Y:S01]  /*1690*/  @!P4 IMAD.MOV R27, RZ, RZ, -R27 ;  /* 0x000000ffff1bc224 */ /* 0x000fe200078e0a1b */
[----:B------:R-:W-:Y:S01]  /*16a0*/  IADD3 R28, P4, PT, R18, UR14, RZ ;  /* 0x0000000e121c7c10 */ /* 0x000fe2000ff9e0ff */
[----:B------:R-:W-:-:S03]  /*16b0*/  @!P3 IMAD.IADD R15, R15, 0x1, -R16 ;  /* 0x000000010f0fb824 */ /* 0x000fc600078e0a10 */
[----:B------:R-:W-:Y:S02]  /*16c0*/  IADD3.X R29, PT, PT, R14, UR15, RZ, P4, !PT ;  /* 0x0000000f0e1d7c10 */ /* 0x000fe4000a7fe4ff */
[----:B------:R-:W-:Y:S02]  /*16d0*/  @!P5 IADD3 R26, PT, PT, -R26, RZ, RZ ;  /* 0x000000ff1a1ad210 */ /* 0x000fe40007ffe1ff */
[----:B------:R-:W-:Y:S02]  /*16e0*/  IADD3 R18, P5, PT, R18, UR12, RZ ;  /* 0x0000000c12127c10 */ /* 0x000fe4000ffbe0ff */
[----:B------:R-:W-:Y:S02]  /*16f0*/  ISETP.GE.U32.AND P4, PT, R15, R16, PT ;  /* 0x000000100f00720c */ /* 0x000fe40003f86070 */
[----:B------:R-:W-:Y:S02]  /*1700*/  IADD3.X R19, PT, PT, R14, UR13, RZ, P5, !PT ;  /* 0x0000000d0e137c10 */ /* 0x000fe4000affe4ff */
[----:B------:R-:W-:-:S02]  /*1710*/  IADD3 R16, P5, PT, R28, UR5, RZ ;  /* 0x000000051c107c10 */ /* 0x000fc4000ffbe0ff */
[----:B------:R1:W2:Y:S02]  /*1720*/  LDG.E R28, desc[UR6][R28.64] ;  /* 0x000000061c1c7981 */ /* 0x0002a4000c1e1900 */
[----:B------:R-:W-:Y:S02]  /*1730*/  IADD3.X R17, PT, PT, R29, UR8, RZ, P5, !PT ;  /* 0x000000081d117c10 */ /* 0x000fe4000affe4ff */
[----:B------:R-:W-:-:S04]  /*1740*/  IADD3 R14, P5, PT, R18, UR5, RZ ;  /* 0x00000005120e7c10 */ /* 0x000fc8000ffbe0ff */
[----:B------:R-:W-:Y:S02]  /*1750*/  IADD3.X R15, PT, PT, R19, UR8, RZ, P5, !PT ;  /* 0x00000008130f7c10 */ /* 0x000fe4000affe4ff */
[----:B------:R-:W-:Y:S02]  /*1760*/  ISETP.NE.AND P5, PT, R21, RZ, PT ;  /* 0x000000ff1500720c */ /* 0x000fe40003fa5270 */
[----:B-1----:R-:W-:-:S04]  /*1770*/  LOP3.LUT R29, RZ, R21, RZ, 0x33, !PT ;  /* 0x00000015ff1d7212 */ /* 0x002fc800078e33ff */
[----:B------:R-:W-:-:S05]  /*1780*/  SEL R21, R29, R20, !P5 ;  /* 0x000000141d157207 */ /* 0x000fca0006800000 */
[----:B0-----:R-:W-:-:S06]  /*1790*/  IMAD.WIDE R20, R21, 0x4, R12 ;  /* 0x0000000415147825 */ /* 0x001fcc00078e020c */
[----:B------:R-:W2:Y:S01]  /*17a0*/  LDG.E R21, desc[UR6][R20.64] ;  /* 0x0000000614157981 */ /* 0x000ea2000c1e1900 */
[C---:B------:R-:W-:Y:S02]  /*17b0*/  SEL R27, R29.reuse, R27, !P5 ;  /* 0x0000001b1d1b7207 */ /* 0x040fe40006800000 */
[----:B------:R-:W-:Y:S02]  /*17c0*/  IADD3 R22, P6, PT, R16, UR5, RZ ;  /* 0x0000000510167c10 */ /* 0x000fe4000ffde0ff */
[----:B------:R-:W-:Y:S02]  /*17d0*/  SEL R26, R29, R26, !P5 ;  /* 0x0000001a1d1a7207 */ /* 0x000fe40006800000 */
[----:B------:R-:W-:Y:S01]  /*17e0*/  IADD3.X R23, PT, PT, R17, UR8, RZ, P6, !PT ;  /* 0x0000000811177c10 */ /* 0x000fe2000b7fe4ff */
[----:B--2---:R-:W-:Y:S01]  /*17f0*/  FMUL R28, R28, R21 ;  /* 0x000000151c1c7220 */ /* 0x004fe20000400000 */
[----:B------:R-:W-:-:S04]  /*1800*/  IMAD.WIDE R20, R27, 0x4, R12 ;  /* 0x000000041b147825 */ /* 0x000fc800078e020c */
[----:B------:R0:W-:Y:S04]  /*1810*/  STG.E desc[UR6][R18.64], R28 ;  /* 0x0000001c12007986 */ /* 0x0001e8000c101906 */
[----:B------:R-:W2:Y:S04]  /*1820*/  LDG.E R16, desc[UR6][R16.64] ;  /* 0x0000000610107981 */ /* 0x000ea8000c1e1900 */
[----:B------:R-:W2:Y:S01]  /*1830*/  LDG.E R27, desc[UR6][R20.64] ;  /* 0x00000006141b7981 */ /* 0x000ea2000c1e1900 */
[----:B------:R-:W-:Y:S01]  /*1840*/  LOP3.LUT R6, R6, R7, RZ, 0x3c, !PT ;  /* 0x0000000706067212 */ /* 0x000fe200078e3cff */
[----:B------:R-:W-:-:S03]  /*1850*/  @!P3 VIADD R25, R25, 0x1 ;  /* 0x000000011919b836 */ /* 0x000fc60000000000 */
[----:B------:R-:W-:Y:S01]  /*1860*/  ISETP.GE.AND P3, PT, R6, RZ, PT ;  /* 0x000000ff0600720c */ /* 0x000fe20003f66270 */
[----:B------:R-:W-:Y:S01]  /*1870*/  @P4 VIADD R25, R25, 0x1 ;  /* 0x0000000119194836 */ /* 0x000fe20000000000 */
[----:B------:R-:W-:-:S11]  /*1880*/  ISETP.NE.AND P6, PT, R7, RZ, PT ;  /* 0x000000ff0700720c */ /* 0x000fd60003fc5270 */
[----:B------:R-:W-:-:S05]  /*1890*/  @!P3 IMAD.MOV R25, RZ, RZ, -R25 ;  /* 0x000000ffff19b224 */ /* 0x000fca00078e0a19 */
[----:B------:R-:W-:-:S04]  /*18a0*/  SEL R24, R24, R25, !P6 ;  /* 0x0000001918187207 */ /* 0x000fc80007000000 */
[----:B------:R-:W-:-:S05]  /*18b0*/  IABS R6, R24 ;  /* 0x0000001800067213 */ /* 0x000fca0000000000 */
[----:B------:R-:W-:-:S04]  /*18c0*/  IMAD.HI.U32 R8, R8, R6, RZ ;  /* 0x0000000608087227 */ /* 0x000fc800078e00ff */
[----:B------:R-:W-:-:S04]  /*18d0*/  IMAD.MOV R8, RZ, RZ, -R8 ;  /* 0x000000ffff087224 */ /* 0x000fc800078e0a08 */
[----:B------:R-:W-:Y:S02]  /*18e0*/  IMAD R6, R9, R8, R6 ;  /* 0x0000000809067224 */ /* 0x000fe400078e0206 */
[----:B--2---:R-:W-:Y:S01]  /*18f0*/  FMUL R17, R16, R27 ;  /* 0x0000001b10117220 */ /* 0x004fe20000400000 */
[----:B------:R-:W-:-:S04]  /*1900*/  IMAD.WIDE R26, R26, 0x4, R12 ;  /* 0x000000041a1a7825 */ /* 0x000fc800078e020c */
[----:B------:R1:W-:Y:S04]  /*1910*/  STG.E desc[UR6][R14.64], R17 ;  /* 0x000000110e007986 */ /* 0x0003e8000c101906 */
[----:B------:R-:W2:Y:S04]  /*1920*/  LDG.E R27, desc[UR6][R26.64] ;  /* 0x000000061a1b7981 */ /* 0x000ea8000c1e1900 */
[----:B0-----:R-:W2:Y:S01]  /*1930*/  LDG.E R28, desc[UR6][R22.64] ;  /* 0x00000006161c7981 */ /* 0x001ea2000c1e1900 */
[----:B------:R-:W-:Y:S02]  /*1940*/  ISETP.GT.U32.AND P3, PT, R9, R6, PT ;  /* 0x000000060900720c */ /* 0x000fe40003f64070 */
[----:B------:R-:W-:-:S11]  /*1950*/  ISETP.GE.AND P4, PT, R24, RZ, PT ;  /* 0x000000ff1800720c */ /* 0x000fd60003f86270 */
[----:B------:R-:W-:-:S05]  /*1960*/  @!P3 IMAD.IADD R6, R6, 0x1, -R9 ;  /* 0x000000010606b824 */ /* 0x000fca00078e0a09 */
[----:B------:R-:W-:-:S13]  /*1970*/  ISETP.GT.U32.AND P3, PT, R9, R6, PT ;  /* 0x000000060900720c */ /* 0x000fda0003f64070 */
[----:B------:R-:W-:-:S05]  /*1980*/  @!P3 IMAD.IADD R6, R6, 0x1, -R9 ;  /* 0x000000010606b824 */ /* 0x000fca00078e0a09 */
[----:B------:R-:W-:Y:S02]  /*1990*/  MOV R16, R6 ;  /* 0x0000000600107202 */ /* 0x000fe40000000f00 */
[----:B------:R-:W-:-:S03]  /*19a0*/  IADD3 R6, P3, PT, R14, UR5, RZ ;  /* 0x000000050e067c10 */ /* 0x000fc6000ff7e0ff */
[----:B------:R-:W-:Y:S01]  /*19b0*/  @!P4 IMAD.MOV R16, RZ, RZ, -R16 ;  /* 0x000000ffff10c224 */ /* 0x000fe200078e0a10 */
[----:B------:R-:W-:Y:S02]  /*19c0*/  IADD3 R8, P4, PT, R22, UR5, RZ ;  /* 0x0000000516087c10 */ /* 0x000fe4000ff9e0ff */
[----:B------:R-:W-:Y:S02]  /*19d0*/  IADD3.X R7, PT, PT, R15, UR8, RZ, P3, !PT ;  /* 0x000000080f077c10 */ /* 0x000fe40009ffe4ff */
[----:B------:R-:W-:Y:S02]  /*19e0*/  SEL R29, R29, R16, !P5 ;  /* 0x000000101d1d7207 */ /* 0x000fe40006800000 */
[----:B------:R-:W-:-:S03]  /*19f0*/  IADD3.X R9, PT, PT, R23, UR8, RZ, P4, !PT ;  /* 0x0000000817097c10 */ /* 0x000fc6000a7fe4ff */
[----:B-1----:R-:W-:-:S04]  /*1a00*/  IMAD.WIDE R14, R29, 0x4, R12 ;  /* 0x000000041d0e7825 */ /* 0x002fc800078e020c */
[----:B--2---:R-:W-:-:S05]  /*1a10*/  FMUL R27, R28, R27 ;  /* 0x0000001b1c1b7220 */ /* 0x004fca0000400000 */
[----:B------:R1:W-:Y:S04]  /*1a20*/  STG.E desc[UR6][R6.64], R27 ;  /* 0x0000001b06007986 */ /* 0x0003e8000c101906 */
[----:B------:R-:W2:Y:S04]  /*1a30*/  LDG.E R8, desc[UR6][R8.64] ;  /* 0x0000000608087981 */ /* 0x000ea8000c1e1900 */
[----:B------:R-:W2:Y:S01]  /*1a40*/  LDG.E R15, desc[UR6][R14.64] ;  /* 0x000000060e0f7981 */ /* 0x000ea2000c1e1900 */
[----:B------:R-:W-:Y:S01]  /*1a50*/  IMAD.X R5, RZ, RZ, R5, P2 ;  /* 0x000000ffff057224 */ /* 0x000fe200010e0605 */
[----:B------:R-:W-:-:S03]  /*1a60*/  IADD3 R16, P3, PT, R6, UR5, RZ ;  /* 0x0000000506107c10 */ /* 0x000fc6000ff7e0ff */
[----:B------:R-:W-:Y:S01]  /*1a70*/  IMAD.X R5, RZ, RZ, R5, P1 ;  /* 0x000000ffff057224 */ /* 0x000fe200008e0605 */
[----:B------:R-:W-:-:S03]  /*1a80*/  IADD3.X R17, PT, PT, R7, UR8, RZ, P3, !PT ;  /* 0x0000000807117c10 */ /* 0x000fc60009ffe4ff */
[----:B------:R-:W-:Y:S01]  /*1a90*/  IMAD.X R5, RZ, RZ, R5, P0 ;  /* 0x000000ffff057224 */ /* 0x000fe200000e0605 */
[----:B------:R-:W-:-:S05]  /*1aa0*/  IADD3 R12, P0, PT, R2, UR4, RZ ;  /* 0x00000004020c7c10 */ /* 0x000fca000ff1e0ff */
[----:B------:R-:W-:Y:S01]  /*1ab0*/  IMAD.X R5, RZ, RZ, R5, P0 ;  /* 0x000000ffff057224 */ /* 0x000fe200000e0605 */
[----:B------:R-:W-:-:S04]  /*1ac0*/  ISETP.GE.U32.AND P0, PT, R12, R10, PT ;  /* 0x0000000a0c00720c */ /* 0x000fc80003f06070 */
[----:B------:R-:W-:Y:S01]  /*1ad0*/  ISETP.GE.AND.EX P0, PT, R5, R0, PT, P0 ;  /* 0x000000000500720c */ /* 0x000fe20003f06300 */
[----:B--2---:R-:W-:-:S05]  /*1ae0*/  FMUL R13, R8, R15 ;  /* 0x0000000f080d7220 */ /* 0x004fca0000400000 */
[----:B------:R1:W-:Y:S07]  /*1af0*/  STG.E desc[UR6][R16.64], R13 ;  /* 0x0000000d10007986 */ /* 0x0003ee000c101906 */
[----:B------:R-:W-:Y:S05]  /*1b00*/  @!P0 BRA `(.L_x_6) ;  /* 0xfffffff0003c8947 */ /* 0x000fea000383ffff */
[----:B------:R-:W-:Y:S05]  /*1b10*/  EXIT ;  /* 0x000000000000794d */ /* 0x000fea0003800000 */
        .weak           $__internal_0_$__cuda_sm20_div_u64
        .type           $__internal_0_$__cuda_sm20_div_u64,@function
        .size           $__internal_0_$__cuda_sm20_div_u64,(.L_x_16 - $__internal_0_$__cuda_sm20_div_u64)
$__internal_0_$__cuda_sm20_div_u64:
[----:B------:R-:W-:Y:S02]  /*1b20*/  UMOV UR5, URZ ;  /* 0x000000ff00057c82 */ /* 0x000fe40008000000 */
[----:B------:R-:W0:Y:S08]  /*1b30*/  I2F.U64.RP R7, UR4 ;  /* 0x0000000400077d12 */ /* 0x000e300008309000 */
[----:B0-----:R-:W0:Y:S02]  /*1b40*/  MUFU.RCP R7, R7 ;  /* 0x0000000700077308 */ /* 0x001e240000001000 */
[----:B0-----:R-:W-:-:S06]  /*1b50*/  VIADD R8, R7, 0x1ffffffe ;  /* 0x1ffffffe07087836 */ /* 0x001fcc0000000000 */
[----:B------:R-:W0:Y:S02]  /*1b60*/  F2I.U64.TRUNC R8, R8 ;  /* 0x0000000800087311 */ /* 0x000e24000020d800 */
[----:B0-----:R-:W-:-:S04]  /*1b70*/  IMAD.WIDE.U32 R14, R8, UR4, RZ ;  /* 0x00000004080e7c25 */ /* 0x001fc8000f8e00ff */
[----:B------:R-:W-:Y:S01]  /*1b80*/  IMAD R15, R9, UR4, R15 ;  /* 0x00000004090f7c24 */ /* 0x000fe2000f8e020f */
[----:B------:R-:W-:-:S04]  /*1b90*/  IADD3 R13, P0, PT, RZ, -R14, RZ ;  /* 0x8000000eff0d7210 */ /* 0x000fc80007f1e0ff */
[----:B------:R-:W-:Y:S01]  /*1ba0*/  IADD3.X R17, PT, PT, RZ, ~R15, RZ, P0, !PT ;  /* 0x8000000fff117210 */ /* 0x000fe200007fe4ff */
[----:B------:R-:W-:-:S04]  /*1bb0*/  IMAD.HI.U32 R14, R8, R13, RZ ;  /* 0x0000000d080e7227 */ /* 0x000fc800078e00ff */
[----:B------:R-:W-:Y:S02]  /*1bc0*/  IMAD.MOV.U32 R15, RZ, RZ, R8 ;  /* 0x000000ffff0f7224 */ /* 0x000fe400078e0008 */
[-C--:B------:R-:W-:Y:S02]  /*1bd0*/  IMAD R19, R9, R17.reuse, RZ ;  /* 0x0000001109137224 */ /* 0x080fe400078e02ff */
[----:B------:R-:W-:-:S04]  /*1be0*/  IMAD.WIDE.U32 R14, P0, R8, R17, R14 ;  /* 0x00000011080e7225 */ /* 0x000fc8000780000e */
[----:B------:R-:W-:-:S04]  /*1bf0*/  IMAD.HI.U32 R7, R9, R17, RZ ;  /* 0x0000001109077227 */ /* 0x000fc800078e00ff */
[----:B------:R-:W-:-:S04]  /*1c00*/  IMAD.HI.U32 R14, P1, R9, R13, R14 ;  /* 0x0000000d090e7227 */ /* 0x000fc8000782000e */
[----:B------:R-:W-:Y:S01]  /*1c10*/  IMAD.X R7, R7, 0x1, R9, P0 ;  /* 0x0000000107077824 */ /* 0x000fe200000e0609 */
[----:B------:R-:W-:-:S04]  /*1c20*/  IADD3 R15, P2, PT, R19, R14, RZ ;  /* 0x0000000e130f7210 */ /* 0x000fc80007f5e0ff */
[----:B------:R-:W-:Y:S01]  /*1c30*/  IADD3.X R7, PT, PT, RZ, RZ, R7, P2, P1 ;  /* 0x000000ffff077210 */ /* 0x000fe200017e2407 */
[----:B------:R-:W-:-:S03]  /*1c40*/  IMAD.WIDE.U32 R8, R15, UR4, RZ ;  /* 0x000000040f087c25 */ /* 0x000fc6000f8e00ff */
[----:B------:R-:W-:Y:S01]  /*1c50*/  IADD3 R13, P0, PT, RZ, -R8, RZ ;  /* 0x80000008ff0d7210 */ /* 0x000fe20007f1e0ff */
[----:B------:R-:W-:Y:S02]  /*1c60*/  IMAD R8, R7, UR4, R9 ;  /* 0x0000000407087c24 */ /* 0x000fe4000f8e0209 */
[----:B------:R-:W-:Y:S02]  /*1c70*/  IMAD.MOV.U32 R9, RZ, RZ, RZ ;  /* 0x000000ffff097224 */ /* 0x000fe400078e00ff */
[----:B------:R-:W-:-:S04]  /*1c80*/  IMAD.HI.U32 R14, R15, R13, RZ ;  /* 0x0000000d0f0e7227 */ /* 0x000fc800078e00ff */
[----:B------:R-:W-:-:S04]  /*1c90*/  IMAD.X R8, RZ, RZ, ~R8, P0 ;  /* 0x000000ffff087224 */ /* 0x000fc800000e0e08 */
[----:B------:R-:W-:-:S04]  /*1ca0*/  IMAD.WIDE.U32 R14, P0, R15, R8, R14 ;  /* 0x000000080f0e7225 */ /* 0x000fc8000780000e */
[C---:B------:R-:W-:Y:S02]  /*1cb0*/  IMAD R16, R7.reuse, R8, RZ ;  /* 0x0000000807107224 */ /* 0x040fe400078e02ff */
[----:B------:R-:W-:-:S04]  /*1cc0*/  IMAD.HI.U32 R13, P1, R7, R13, R14 ;  /* 0x0000000d070d7227 */ /* 0x000fc8000782000e */
[----:B------:R-:W-:Y:S01]  /*1cd0*/  IMAD.HI.U32 R8, R7, R8, RZ ;  /* 0x0000000807087227 */ /* 0x000fe200078e00ff */
[----:B------:R-:W-:-:S03]  /*1ce0*/  IADD3 R13, P2, PT, R16, R13, RZ ;  /* 0x0000000d100d7210 */ /* 0x000fc60007f5e0ff */
[----:B------:R-:W-:Y:S02]  /*1cf0*/  IMAD.X R7, R8, 0x1, R7, P0 ;  /* 0x0000000108077824 */ /* 0x000fe400000e0607 */
[----:B------:R-:W-:-:S03]  /*1d00*/  IMAD.HI.U32 R8, R13, R3, RZ ;  /* 0x000000030d087227 */ /* 0x000fc600078e00ff */
[----:B------:R-:W-:Y:S01]  /*1d10*/  IADD3.X R7, PT, PT, RZ, RZ, R7, P2, P1 ;  /* 0x000000ffff077210 */ /* 0x000fe200017e2407 */
[----:B------:R-:W-:-:S04]  /*1d20*/  IMAD.WIDE.U32 R8, R13, R6, R8 ;  /* 0x000000060d087225 */ /* 0x000fc800078e0008 */
[C---:B------:R-:W-:Y:S02]  /*1d30*/  IMAD R13, R7.reuse, R6, RZ ;  /* 0x00000006070d7224 */ /* 0x040fe400078e02ff */
[----:B------:R-:W-:-:S04]  /*1d40*/  IMAD.HI.U32 R8, P0, R7, R3, R8 ;  /* 0x0000000307087227 */ /* 0x000fc80007800008 */
[----:B------:R-:W-:Y:S01]  /*1d50*/  IMAD.HI.U32 R7, R7, R6, RZ ;  /* 0x0000000607077227 */ /* 0x000fe200078e00ff */
[----:B------:R-:W-:-:S03]  /*1d60*/  IADD3 R13, P1, PT, R13, R8, RZ ;  /* 0x000000080d0d7210 */ /* 0x000fc60007f3e0ff */
[----:B------:R-:W-:Y:S02]  /*1d70*/  IMAD.X R7, RZ, RZ, R7, P0 ;  /* 0x000000ffff077224 */ /* 0x000fe400000e0607 */
[----:B------:R-:W-:-:S03]  /*1d80*/  IMAD.WIDE.U32 R8, R13, UR4, RZ ;  /* 0x000000040d087c25 */ /* 0x000fc6000f8e00ff */
[----:B------:R-:W-:Y:S02]  /*1d90*/  IADD3.X R7, PT, PT, RZ, R7, RZ, P1, !PT ;  /* 0x00000007ff077210 */ /* 0x000fe40000ffe4ff */
[----:B------:R-:W-:-:S03]  /*1da0*/  IADD3 R14, P0, PT, -R8, R3, RZ ;  /* 0x00000003080e7210 */ /* 0x000fc60007f1e1ff */
[----:B------:R-:W-:Y:S01]  /*1db0*/  IMAD R9, R7, UR4, R9 ;  /* 0x0000000407097c24 */ /* 0x000fe2000f8e0209 */
[----:B------:R-:W-:-:S03]  /*1dc0*/  IADD3 R3, P1, PT, R14, -UR4, RZ ;  /* 0x800000040e037c10 */ /* 0x000fc6000ff3e0ff */
[----:B------:R-:W-:Y:S01]  /*1dd0*/  IMAD.X R16, R6, 0x1, ~R9, P0 ;  /* 0x0000000106107824 */ /* 0x000fe200000e0e09 */
[----:B------:R-:W-:Y:S02]  /*1de0*/  ISETP.GE.U32.AND P0, PT, R14, UR4, PT ;  /* 0x000000040e007c0c */ /* 0x000fe4000bf06070 */
[----:B------:R-:W-:Y:S02]  /*1df0*/  IADD3 R6, P2, PT, R13, 0x1, RZ ;  /* 0x000000010d067810 */ /* 0x000fe40007f5e0ff */
[C---:B------:R-:W-:Y:S02]  /*1e00*/  ISETP.GE.U32.AND.EX P0, PT, R16.reuse, RZ, PT, P0 ;  /* 0x000000ff1000720c */ /* 0x040fe40003f06100 */
[----:B------:R-:W-:Y:S01]  /*1e10*/  IADD3.X R9, PT, PT, R16, -0x1, RZ, P1, !PT ;  /* 0xffffffff10097810 */ /* 0x000fe20000ffe4ff */
[----:B------:R-:W-:Y:S01]  /*1e20*/  IMAD.X R8, RZ, RZ, R7, P2 ;  /* 0x000000ffff087224 */ /* 0x000fe200010e0607 */
[----:B------:R-:W-:Y:S02]  /*1e30*/  SEL R3, R3, R14, P0 ;  /* 0x0000000e03037207 */ /* 0x000fe40000000000 */
[----:B------:R-:W-:-:S02]  /*1e40*/  SEL R6, R6, R13, P0 ;  /* 0x0000000d06067207 */ /* 0x000fc40000000000 */
[----:B------:R-:W-:Y:S02]  /*1e50*/  SEL R9, R9, R16, P0 ;  /* 0x0000001009097207 */ /* 0x000fe40000000000 */
[----:B------:R-:W-:Y:S02]  /*1e60*/  SEL R7, R8, R7, P0 ;  /* 0x0000000708077207 */ /* 0x000fe40000000000 */
[----:B------:R-:W-:Y:S02]  /*1e70*/  ISETP.GE.U32.AND P0, PT, R3, UR4, PT ;  /* 0x0000000403007c0c */ /* 0x000fe4000bf06070 */
[----:B------:R-:W-:Y:S02]  /*1e80*/  IADD3 R3, P2, PT, R6, 0x1, RZ ;  /* 0x0000000106037810 */ /* 0x000fe40007f5e0ff */
[----:B------:R-:W-:Y:S02]  /*1e90*/  ISETP.GE.U32.AND.EX P0, PT, R9, RZ, PT, P0 ;  /* 0x000000ff0900720c */ /* 0x000fe40003f06100 */
[----:B------:R-:W-:Y:S01]  /*1ea0*/  ISETP.NE.U32.AND P1, PT, RZ, UR4, PT ;  /* 0x00000004ff007c0c */ /* 0x000fe2000bf25070 */
[----:B------:R-:W-:Y:S01]  /*1eb0*/  IMAD.X R8, RZ, RZ, R7, P2 ;  /* 0x000000ffff087224 */ /* 0x000fe200010e0607 */
[----:B------:R-:W-:Y:S01]  /*1ec0*/  SEL R3, R3, R6, P0 ;  /* 0x0000000603037207 */ /* 0x000fe20000000000 */
[----:B------:R-:W-:Y:S01]  /*1ed0*/  IMAD.MOV.U32 R6, RZ, RZ, R4 ;  /* 0x000000ffff067224 */ /* 0x000fe200078e0004 */
[----:B------:R-:W-:-:S02]  /*1ee0*/  ISETP.NE.AND.EX P1, PT, RZ, RZ, PT, P1 ;  /* 0x000000ffff00720c */ /* 0x000fc40003f25310 */
[----:B------:R-:W-:Y:S01]  /*1ef0*/  SEL R8, R8, R7, P0 ;  /* 0x0000000708087207 */ /* 0x000fe20000000000 */
[----:B------:R-:W-:Y:S01]  /*1f00*/  IMAD.MOV.U32 R7, RZ, RZ, 0x0 ;  /* 0x00000000ff077424 */ /* 0x000fe200078e00ff */
[----:B------:R-:W-:Y:S02]  /*1f10*/  SEL R3, R3, 0xffffffff, P1 ;  /* 0xffffffff03037807 */ /* 0x000fe40000800000 */
[----:B------:R-:W-:Y:S01]  /*1f20*/  SEL R8, R8, 0xffffffff, P1 ;  /* 0xffffffff08087807 */ /* 0x000fe20000800000 */
[----:B------:R-:W-:Y:S06]  /*1f30*/  RET.REL.NODEC R6 `(_Z27kernel_implicit_forward_mulPfS_S_iiii) ;  /* 0xffffffe006307950 */ /* 0x000fec0003c3ffff */
.L_x_7:
[----:B------:R-:W-:-:S00]  /*1f40*/  BRA `(.L_x_7) ;  /* 0xfffffffc00fc7947 */ /* 0x000fc0000383ffff */
[----:B------:R-:W-:-:S00]  /*1f50*/  NOP ;  /* 0x0000000000007918 */ /* 0x000fc00000000000 */
        /* <DEDUP_REMOVED lines=10> */
.L_x_16:


//--------------------- .text._Z27kernel_implicit_forward_addPfS_S_iiii --------------------------
	.section	.text._Z27kernel_implicit_forward_addPfS_S_iiii,"ax",@progbits
	.align	128
        .global         _Z27kernel_implicit_forward_addPfS_S_iiii
        .type           _Z27kernel_implicit_forward_addPfS_S_iiii,@function
        .size           _Z27kernel_implicit_forward_addPfS_S_iiii,(.L_x_17 - _Z27kernel_implicit_forward_addPfS_S_iiii)
        .other          _Z27kernel_implicit_forward_addPfS_S_iiii,@"STO_CUDA_ENTRY STV_DEFAULT"
_Z27kernel_implicit_forward_addPfS_S_iiii:
.text._Z27kernel_implicit_forward_addPfS_S_iiii:
        /* <DEDUP_REMOVED lines=59> */
.L_x_9:
[----:B------:R-:W-:-:S07]  /*03b0*/  MOV R4, 0x3d0 ;  /* 0x000003d000047802 */ /* 0x000fce0000000f00 */
[----:B------:R-:W-:Y:S05]  /*03c0*/  CALL.REL.NOINC `($__internal_1_$__cuda_sm20_div_u64) ;  /* 0x0000001400d47944 */ /* 0x000fea0003c00000 */
[----:B------:R-:W-:Y:S02]  /*03d0*/  IMAD.MOV.U32 R6, RZ, RZ, R3 ;  /* 0x000000ffff067224 */ /* 0x000fe400078e0003 */
[----:B------:R-:W-:-:S07]  /*03e0*/  IMAD.MOV.U32 R7, RZ, RZ, R8 ;  /* 0x000000ffff077224 */ /* 0x000fce00078e0008 */
.L_x_10:
[----:B------:R-:W-:Y:S05]  /*03f0*/  BSYNC.RECONVERGENT B0 ;  /* 0x0000000000007941 */ /* 0x000fea0003800200 */
.L_x_8:
        /* <DEDUP_REMOVED lines=32> */
.L_x_13:
        /* <DEDUP_REMOVED lines=78> */
[----:B--2---:R-:W-:-:S05]  /*0ae0*/  FADD R23, R2, R7 ;  /* 0x0000000702177221 */ /* 0x004fca0000000000 */
[----:B------:R0:W-:Y:S07]  /*0af0*/  STG.E desc[UR6][R8.64], R23 ;  /* 0x0000001708007986 */ /* 0x0001ee000c101906 */
[----:B------:R-:W-:Y:S05]  /*0b00*/  @P1 BRA `(.L_x_13) ;  /* 0xfffffff800bc1947 */ /* 0x000fea000383ffff */
.L_x_12:
[----:B------:R-:W-:Y:S05]  /*0b10*/  BSYNC.RECONVERGENT B0 ;  /* 0x0000000000007941 */ /* 0x000fea0003800200 */
.L_x_11:
        /* <DEDUP_REMOVED lines=14> */
.L_x_14:
        /* <DEDUP_REMOVED lines=191> */
[----:B--2---:R-:W-:Y:S01]  /*17f0*/  FADD R28, R28, R21 ;  /* 0x000000151c1c7221 */ /* 0x004fe20000000000 */
        /* <DEDUP_REMOVED lines=15> */
[----:B--2---:R-:W-:Y:S01]  /*18f0*/  FADD R17, R16, R27 ;  /* 0x0000001b10117221 */ /* 0x004fe20000000000 */
        /* <DEDUP_REMOVED lines=17> */
[----:B--2---:R-:W-:-:S05]  /*1a10*/  FADD R27, R28, R27 ;  /* 0x0000001b1c1b7221 */ /* 0x004fca0000000000 */
        /* <DEDUP_REMOVED lines=12> */
[----:B--2---:R-:W-:-:S05]  /*1ae0*/  FADD R13, R8, R15 ;  /* 0x0000000f080d7221 */ /* 0x004fca0000000000 */
[----:B------:R1:W-:Y:S07]  /*1af0*/  STG.E desc[UR6][R16.64], R13 ;  /* 0x0000000d10007986 */ /* 0x0003ee000c101906 */
[----:B------:R-:W-:Y:S05]  /*1b00*/  @!P0 BRA `(.L_x_14) ;  /* 0xfffffff0003c8947 */ /* 0x000fea000383ffff */
[----:B------:R-:W-:Y:S05]  /*1b10*/  EXIT ;  /* 0x000000000000794d */ /* 0x000fea0003800000 */
        .weak           $__internal_1_$__cuda_sm20_div_u64
        .type           $__internal_1_$__cuda_sm20_div_u64,@function
        .size           $__internal_1_$__cuda_sm20_div_u64,(.L_x_17 - $__internal_1_$__cuda_sm20_div_u64)
$__internal_1_$__cuda_sm20_div_u64:
        /* <DEDUP_REMOVED lines=65> */
[----:B------:R-:W-:Y:S06]  /*1f30*/  RET.REL.NODEC R6 `(_Z27kernel_implicit_forward_addPfS_S_iiii) ;  /* 0xffffffe006307950 */ /* 0x000fec0003c3ffff */
.L_x_15:
        /* <DEDUP_REMOVED lines=12> */
.L_x_17:


//--------------------- .nv.shared.reserved.0     --------------------------
	.section	.nv.shared.reserved.0,"aw",@nobits
	.weak		__nv_reservedSMEM_offset_0_alias
	.size		__nv_reservedSMEM_offset_0_alias, 0, 64
	.other		__nv_reservedSMEM_offset_0_alias,@"STO_CUDA_RESERVED_SHARED STV_DEFAULT"
__nv_reservedSMEM_offset_0_alias:
	.zero		0
	.zero		64


//--------------------- .nv.constant0._Z27kernel_implicit_forward_mulPfS_S_iiii --------------------------
	.section	.nv.constant0._Z27kernel_implicit_forward_mulPfS_S_iiii,"a",@progbits
	.sectionflags	@""
	.align	4
.nv.constant0._Z27kernel_implicit_forward_mulPfS_S_iiii:
	.zero		936


//--------------------- .nv.constant0._Z27kernel_implicit_forward_addPfS_S_iiii --------------------------
	.section	.nv.constant0._Z27kernel_implicit_forward_addPfS_S_iiii,"a",@progbits
	.sectionflags	@""
	.align	4
.nv.constant0._Z27kernel_implicit_forward_addPfS_S_iiii:
	.zero		936


//--------------------- SYMBOLS --------------------------

	.type		.nv.reservedSmem.offset0,@object
	.size		.nv.reservedSmem.offset0,0x4
